	.target	sm_100a

	.elftype	@"ET_EXEC"


//--------------------- .note.nv.tkinfo           --------------------------
	.section	.note.nv.tkinfo,"",@"SHT_NOTE"
	.sectionflags	@"SHF_NOTE_NV_TKINFO"
	.tkinfo
        /*0018*/ 	.word	0x00000002
        /*0030*/ 	.string	""
        /*0030*/ 	.string	"ptxas"
        /*0030*/ 	.string	"Cuda compilation tools, release 13.0, V13.0.88"
        /*0030*/ 	.string	"Build cuda_13.0.r13.0/compiler.36424714_0"
        /*0030*/ 	.string	"-arch sm_100a -m 64 "



//--------------------- .note.nv.cuinfo           --------------------------
	.section	.note.nv.cuinfo,"",@"SHT_NOTE"
	.sectionflags	@"SHF_NOTE_NV_CUINFO"
        /*0018*/ 	.short	0x0002
        /*001a*/ 	.short	0x0064
        /*001c*/ 	.short	0x0082
	.zero		2


//--------------------- .nv.info                  --------------------------
	.section	.nv.info,"",@"SHT_CUDA_INFO"
	.align	4


	//----- nvinfo : EIATTR_REGCOUNT
	.align		4
        /*0000*/ 	.byte	0x04, 0x2f
        /*0002*/ 	.short	(.L_19 - .L_18)
	.align		4
.L_18:
        /*0004*/ 	.word	index@(_ZN7cutlass13device_kernelINS_4gemm6kernel13GemmUniversalIN4cute5tupleIJiiiiEEENS1_10collective13CollectiveMmaINS1_35MainloopSm100TmaUmmaWarpSpecializedILi8ELi2ELi4ENS5_IJNS4_1CILi2EEENSA_ILi1EEESC_EEEEENS5_IJNSA_ILi256EEENSA_ILi128EEENSA_ILi64EEEEEENS_6half_tENS5_IJlSC_lEEESJ_SK_NS4_8TiledMMAINS4_8MMA_AtomIJNS4_26SM100_MMA_F16BF16_2x1SM_SSISJ_SJ_fLi256ELi128ELNS4_4UMMA5MajorE0ELSP_0ELNSO_7ScaleInE0ELSQ_0EEEEEENS4_6LayoutINS5_IJSC_SC_SC_EEENS5_IJNSA_ILi0EEESV_SV_EEEEENS5_IJNS4_10UnderscoreESY_SY_EEEEENS4_18SM100_TMA_2SM_LOADENS4_14ComposedLayoutINS4_7SwizzleILi3ELi4ELi3EEENS4_18smem_ptr_flag_bitsILi16EEENST_INS5_IJNSA_ILi8EEESH_EEENS5_IJSH_SC_EEEEEEEvNS4_8identityES11_S1B_vS1C_EENS_8epilogue10collective18CollectiveEpilogueINS1E_23Sm100TmaWarpSpecializedILi4ELi2ELi32ELb1ELb0EEEJNS5_IJSG_SG_SH_EEENS5_IJNST_ISG_SC_EENST_INSA_ILi32EEESC_EEEEESJ_SK_SJ_SK_NS1E_6fusion15FusionCallbacksIS1I_NS1O_13LinCombEltActINS1E_6thread4GELUESJ_fSJ_fLNS_15FloatRoundStyleE2EEES1J_S1N_JEEENS4_5SM1004TMEM4LOAD26SM100_TMEM_LOAD_32dp32b32xENS4_13SM90_TMA_LOADENS12_INS13_ILi2ELi4ELi3EEES16_NST_INS5_IJS17_S1L_EEENS5_IJS1L_SC_EEEEEEENS4_39AutoVectorizingCopyWithAssumedAlignmentILi128EEENS4_14SM90_TMA_STOREES25_S27_S27_EEEvvEEEEvNT_6ParamsE)
        /*0008*/ 	.word	0x00000092


	//----- nvinfo : EIATTR_FRAME_SIZE
	.align		4
.L_19:
        /*000c*/ 	.byte	0x04, 0x11
        /*000e*/ 	.short	(.L_21 - .L_20)
	.align		4
.L_20:
        /*0010*/ 	.word	index@($__internal_2_$__cuda_sm10x_tcgen05_guardrail_trap_unallocated_columns_being_dealloced)
        /*0014*/ 	.word	0x00000000


	//----- nvinfo : EIATTR_FRAME_SIZE
	.align		4
.L_21:
        /*0018*/ 	.byte	0x04, 0x11
        /*001a*/ 	.short	(.L_23 - .L_22)
	.align		4
.L_22:
        /*001c*/ 	.word	index@($__internal_1_$__cuda_sm10x_tcgen05_guardrail_trap_phase_invalid_during_alloc)
        /*0020*/ 	.word	0x00000000


	//----- nvinfo : EIATTR_FRAME_SIZE
	.align		4
.L_23:
        /*0024*/ 	.byte	0x04, 0x11
        /*0026*/ 	.short	(.L_25 - .L_24)
	.align		4
.L_24:
        /*0028*/ 	.word	index@($__internal_0_$__cuda_sm10x_tcgen05_guardrail_trap_col_being_dealloced_not_returned_by_alloc)
        /*002c*/ 	.word	0x00000000


	//----- nvinfo : EIATTR_FRAME_SIZE
	.align		4
.L_25:
        /*0030*/ 	.byte	0x04, 0x11
        /*0032*/ 	.short	(.L_27 - .L_26)
	.align		4
.L_26:
        /*0034*/ 	.word	index@(_ZN7cutlass13device_kernelINS_4gemm6kernel13GemmUniversalIN4cute5tupleIJiiiiEEENS1_10collective13CollectiveMmaINS1_35MainloopSm100TmaUmmaWarpSpecializedILi8ELi2ELi4ENS5_IJNS4_1CILi2EEENSA_ILi1EEESC_EEEEENS5_IJNSA_ILi256EEENSA_ILi128EEENSA_ILi64EEEEEENS_6half_tENS5_IJlSC_lEEESJ_SK_NS4_8TiledMMAINS4_8MMA_AtomIJNS4_26SM100_MMA_F16BF16_2x1SM_SSISJ_SJ_fLi256ELi128ELNS4_4UMMA5MajorE0ELSP_0ELNSO_7ScaleInE0ELSQ_0EEEEEENS4_6LayoutINS5_IJSC_SC_SC_EEENS5_IJNSA_ILi0EEESV_SV_EEEEENS5_IJNS4_10UnderscoreESY_SY_EEEEENS4_18SM100_TMA_2SM_LOADENS4_14ComposedLayoutINS4_7SwizzleILi3ELi4ELi3EEENS4_18smem_ptr_flag_bitsILi16EEENST_INS5_IJNSA_ILi8EEESH_EEENS5_IJSH_SC_EEEEEEEvNS4_8identityES11_S1B_vS1C_EENS_8epilogue10collective18CollectiveEpilogueINS1E_23Sm100TmaWarpSpecializedILi4ELi2ELi32ELb1ELb0EEEJNS5_IJSG_SG_SH_EEENS5_IJNST_ISG_SC_EENST_INSA_ILi32EEESC_EEEEESJ_SK_SJ_SK_NS1E_6fusion15FusionCallbacksIS1I_NS1O_13LinCombEltActINS1E_6thread4GELUESJ_fSJ_fLNS_15FloatRoundStyleE2EEES1J_S1N_JEEENS4_5SM1004TMEM4LOAD26SM100_TMEM_LOAD_32dp32b32xENS4_13SM90_TMA_LOADENS12_INS13_ILi2ELi4ELi3EEES16_NST_INS5_IJS17_S1L_EEENS5_IJS1L_SC_EEEEEEENS4_39AutoVectorizingCopyWithAssumedAlignmentILi128EEENS4_14SM90_TMA_STOREES25_S27_S27_EEEvvEEEEvNT_6ParamsE)
        /*0038*/ 	.word	0x00000000


	//----- nvinfo : EIATTR_MIN_STACK_SIZE
	.align		4
.L_27:
        /*003c*/ 	.byte	0x04, 0x12
        /*003e*/ 	.short	(.L_29 - .L_28)
	.align		4
.L_28:
        /*0040*/ 	.word	index@(_ZN7cutlass13device_kernelINS_4gemm6kernel13GemmUniversalIN4cute5tupleIJiiiiEEENS1_10collective13CollectiveMmaINS1_35MainloopSm100TmaUmmaWarpSpecializedILi8ELi2ELi4ENS5_IJNS4_1CILi2EEENSA_ILi1EEESC_EEEEENS5_IJNSA_ILi256EEENSA_ILi128EEENSA_ILi64EEEEEENS_6half_tENS5_IJlSC_lEEESJ_SK_NS4_8TiledMMAINS4_8MMA_AtomIJNS4_26SM100_MMA_F16BF16_2x1SM_SSISJ_SJ_fLi256ELi128ELNS4_4UMMA5MajorE0ELSP_0ELNSO_7ScaleInE0ELSQ_0EEEEEENS4_6LayoutINS5_IJSC_SC_SC_EEENS5_IJNSA_ILi0EEESV_SV_EEEEENS5_IJNS4_10UnderscoreESY_SY_EEEEENS4_18SM100_TMA_2SM_LOADENS4_14ComposedLayoutINS4_7SwizzleILi3ELi4ELi3EEENS4_18smem_ptr_flag_bitsILi16EEENST_INS5_IJNSA_ILi8EEESH_EEENS5_IJSH_SC_EEEEEEEvNS4_8identityES11_S1B_vS1C_EENS_8epilogue10collective18CollectiveEpilogueINS1E_23Sm100TmaWarpSpecializedILi4ELi2ELi32ELb1ELb0EEEJNS5_IJSG_SG_SH_EEENS5_IJNST_ISG_SC_EENST_INSA_ILi32EEESC_EEEEESJ_SK_SJ_SK_NS1E_6fusion15FusionCallbacksIS1I_NS1O_13LinCombEltActINS1E_6thread4GELUESJ_fSJ_fLNS_15FloatRoundStyleE2EEES1J_S1N_JEEENS4_5SM1004TMEM4LOAD26SM100_TMEM_LOAD_32dp32b32xENS4_13SM90_TMA_LOADENS12_INS13_ILi2ELi4ELi3EEES16_NST_INS5_IJS17_S1L_EEENS5_IJS1L_SC_EEEEEEENS4_39AutoVectorizingCopyWithAssumedAlignmentILi128EEENS4_14SM90_TMA_STOREES25_S27_S27_EEEvvEEEEvNT_6ParamsE)
        /*0044*/ 	.word	0x00000000
.L_29:


//--------------------- .nv.compat                --------------------------
	.section	.nv.compat,"",@"SHT_CUDA_COMPAT_INFO"
	.align	4
        /*0000*/ 	.byte	0x02, 0x09, 0x01, 0x00, 0x02, 0x02, 0x02, 0x00, 0x02, 0x05, 0x05, 0x00, 0x03, 0x07, 0x01, 0x01
        /*0010*/ 	.byte	0x02, 0x03, 0x01, 0x00, 0x02, 0x06, 0x01, 0x00, 0x04, 0x0b, 0x08, 0x00, 0x01, 0x00, 0x00, 0x00
        /*0020*/ 	.byte	0x00, 0x00, 0x00, 0x00


//--------------------- .nv.info._ZN7cutlass13device_kernelINS_4gemm6kernel13GemmUniversalIN4cute5tupleIJiiiiEEENS1_10collective13CollectiveMmaINS1_35MainloopSm100TmaUmmaWarpSpecializedILi8ELi2ELi4ENS5_IJNS4_1CILi2EEENSA_ILi1EEESC_EEEEENS5_IJNSA_ILi256EEENSA_ILi128EEENSA_ILi64EEEEEENS_6half_tENS5_IJlSC_lEEESJ_SK_NS4_8TiledMMAINS4_8MMA_AtomIJNS4_26SM100_MMA_F16BF16_2x1SM_SSISJ_SJ_fLi256ELi128ELNS4_4UMMA5MajorE0ELSP_0ELNSO_7ScaleInE0ELSQ_0EEEEEENS4_6LayoutINS5_IJSC_SC_SC_EEENS5_IJNSA_ILi0EEESV_SV_EEEEENS5_IJNS4_10UnderscoreESY_SY_EEEEENS4_18SM100_TMA_2SM_LOADENS4_14ComposedLayoutINS4_7SwizzleILi3ELi4ELi3EEENS4_18smem_ptr_flag_bitsILi16EEENST_INS5_IJNSA_ILi8EEESH_EEENS5_IJSH_SC_EEEEEEEvNS4_8identityES11_S1B_vS1C_EENS_8epilogue10collective18CollectiveEpilogueINS1E_23Sm100TmaWarpSpecializedILi4ELi2ELi32ELb1ELb0EEEJNS5_IJSG_SG_SH_EEENS5_IJNST_ISG_SC_EENST_INSA_ILi32EEESC_EEEEESJ_SK_SJ_SK_NS1E_6fusion15FusionCallbacksIS1I_NS1O_13LinCombEltActINS1E_6thread4GELUESJ_fSJ_fLNS_15FloatRoundStyleE2EEES1J_S1N_JEEENS4_5SM1004TMEM4LOAD26SM100_TMEM_LOAD_32dp32b32xENS4_13SM90_TMA_LOADENS12_INS13_ILi2ELi4ELi3EEES16_NST_INS5_IJS17_S1L_EEENS5_IJS1L_SC_EEEEEEENS4_39AutoVectorizingCopyWithAssumedAlignmentILi128EEENS4_14SM90_TMA_STOREES25_S27_S27_EEEvvEEEEvNT_6ParamsE --------------------------
	.section	.nv.info._ZN7cutlass13device_kernelINS_4gemm6kernel13GemmUniversalIN4cute5tupleIJiiiiEEENS1_10collective13CollectiveMmaINS1_35MainloopSm100TmaUmmaWarpSpecializedILi8ELi2ELi4ENS5_IJNS4_1CILi2EEENSA_ILi1EEESC_EEEEENS5_IJNSA_ILi256EEENSA_ILi128EEENSA_ILi64EEEEEENS_6half_tENS5_IJlSC_lEEESJ_SK_NS4_8TiledMMAINS4_8MMA_AtomIJNS4_26SM100_MMA_F16BF16_2x1SM_SSISJ_SJ_fLi256ELi128ELNS4_4UMMA5MajorE0ELSP_0ELNSO_7ScaleInE0ELSQ_0EEEEEENS4_6LayoutINS5_IJSC_SC_SC_EEENS5_IJNSA_ILi0EEESV_SV_EEEEENS5_IJNS4_10UnderscoreESY_SY_EEEEENS4_18SM100_TMA_2SM_LOADENS4_14ComposedLayoutINS4_7SwizzleILi3ELi4ELi3EEENS4_18smem_ptr_flag_bitsILi16EEENST_INS5_IJNSA_ILi8EEESH_EEENS5_IJSH_SC_EEEEEEEvNS4_8identityES11_S1B_vS1C_EENS_8epilogue10collective18CollectiveEpilogueINS1E_23Sm100TmaWarpSpecializedILi4ELi2ELi32ELb1ELb0EEEJNS5_IJSG_SG_SH_EEENS5_IJNST_ISG_SC_EENST_INSA_ILi32EEESC_EEEEESJ_SK_SJ_SK_NS1E_6fusion15FusionCallbacksIS1I_NS1O_13LinCombEltActINS1E_6thread4GELUESJ_fSJ_fLNS_15FloatRoundStyleE2EEES1J_S1N_JEEENS4_5SM1004TMEM4LOAD26SM100_TMEM_LOAD_32dp32b32xENS4_13SM90_TMA_LOADENS12_INS13_ILi2ELi4ELi3EEES16_NST_INS5_IJS17_S1L_EEENS5_IJS1L_SC_EEEEEEENS4_39AutoVectorizingCopyWithAssumedAlignmentILi128EEENS4_14SM90_TMA_STOREES25_S27_S27_EEEvvEEEEvNT_6ParamsE,"",@"SHT_CUDA_INFO"
	.sectionflags	@""
	.align	4


	//----- nvinfo : EIATTR_CUDA_API_VERSION
	.align		4
        /*0000*/ 	.byte	0x04, 0x37
        /*0002*/ 	.short	(.L_31 - .L_30)
.L_30:
        /*0004*/ 	.word	0x00000082


	//----- nvinfo : EIATTR_KPARAM_INFO
	.align		4
.L_31:
        /*0008*/ 	.byte	0x04, 0x17
        /*000a*/ 	.short	(.L_33 - .L_32)
.L_32:
        /*000c*/ 	.word	0x00000000
        /*0010*/ 	.short	0x0000
        /*0012*/ 	.short	0x0000
        /*0014*/ 	.byte	0x00, 0xf0, 0x01, 0x20


	//----- nvinfo : EIATTR_AT_ENTRY_FRAGMENTS
	.align		4
.L_33:
        /*0018*/ 	.byte	0x04, 0x4f
        /*001a*/ 	.short	(.L_35 - .L_34)


	//   ....[0]....
.L_34:
        /*001c*/ 	.word	0x00000007


	//----- nvinfo : EIATTR_RESERVED_SMEM_USED
	.align		4
.L_35:
        /*0020*/ 	.byte	0x01, 0x41
	.zero		2


	//----- nvinfo : EIATTR_SPARSE_MMA_MASK
	.align		4
        /*0024*/ 	.byte	0x03, 0x50
        /*0026*/ 	.short	0x0000


	//----- nvinfo : EIATTR_TCGEN05_2CTA_USED
	.align		4
        /*0028*/ 	.byte	0x01, 0x52
	.zero		2


	//----- nvinfo : EIATTR_MAXREG_COUNT
	.align		4
        /*002c*/ 	.byte	0x03, 0x1b
        /*002e*/ 	.short	0x00ff


	//----- nvinfo : EIATTR_NUM_BARRIERS
	.align		4
        /*0030*/ 	.byte	0x02, 0x4c
        /*0032*/ 	.byte	0x07
	.zero		1


	//----- nvinfo : EIATTR_EXTERNS
	.align		4
        /*0034*/ 	.byte	0x04, 0x0f
        /*0036*/ 	.short	(.L_37 - .L_36)


	//   ....[0]....
	.align		4
.L_36:
        /*0038*/ 	.word	index@(__assertfail)


	//----- nvinfo : EIATTR_MERCURY_ISA_VERSION
	.align		4
.L_37:
        /*003c*/ 	.byte	0x03, 0x5f
        /*003e*/ 	.short	0x0101


	//----- nvinfo : EIATTR_INT_WARP_WIDE_INSTR_OFFSETS
	.align		4
        /*0040*/ 	.byte	0x04, 0x31
        /*0042*/ 	.short	(.L_39 - .L_38)


	//   ....[0]....
.L_38:
        /*0044*/ 	.word	0x00000d60


	//   ....[1]....
        /*0048*/ 	.word	0x00000e00


	//   ....[2]....
        /*004c*/ 	.word	0x00002150


	//   ....[3]....
        /*0050*/ 	.word	0x00004270


	//   ....[4]....
        /*0054*/ 	.word	0x00004290


	//   ....[5]....
        /*0058*/ 	.word	0x000042c0


	//   ....[6]....
        /*005c*/ 	.word	0x00004c00


	//   ....[7]....
        /*0060*/ 	.word	0x00004c70


	//   ....[8]....
        /*0064*/ 	.word	0x00004d50


	//   ....[9]....
        /*0068*/ 	.word	0x00004dd0


	//   ....[10]....
        /*006c*/ 	.word	0x00004ee0


	//   ....[11]....
        /*0070*/ 	.word	0x00004f70


	//   ....[12]....
        /*0074*/ 	.word	0x00005150


	//   ....[13]....
        /*0078*/ 	.word	0x000052b0


	//   ....[14]....
        /*007c*/ 	.word	0x000061b0


	//----- nvinfo : EIATTR_COOP_GROUP_MASK_REGIDS
	.align		4
.L_39:
        /*0080*/ 	.byte	0x04, 0x29
        /*0082*/ 	.short	(.L_41 - .L_40)


	//   ....[0]....
.L_40:
        /*0084*/ 	.word	0xffffffff


	//   ....[1]....
        /*0088*/ 	.word	0xffffffff


	//   ....[2]....
        /*008c*/ 	.word	0xffffffff


	//   ....[3]....
        /*0090*/ 	.word	0xffffffff


	//   ....[4]....
        /*0094*/ 	.word	0xffffffff


	//   ....[5]....
        /*0098*/ 	.word	0xffffffff


	//   ....[6]....
        /*009c*/ 	.word	0xffffffff


	//   ....[7]....
        /*00a0*/ 	.word	0xffffffff


	//   ....[8]....
        /*00a4*/ 	.word	0xffffffff


	//   ....[9]....
        /*00a8*/ 	.word	0xffffffff


	//   ....[10]....
        /*00ac*/ 	.word	0xffffffff


	//   ....[11]....
        /*00b0*/ 	.word	0xffffffff


	//   ....[12]....
        /*00b4*/ 	.word	0xffffffff


	//   ....[13]....
        /*00b8*/ 	.word	0xffffffff


	//----- nvinfo : EIATTR_COOP_GROUP_INSTR_OFFSETS
	.align		4
.L_41:
        /*00bc*/ 	.byte	0x04, 0x28
        /*00be*/ 	.short	(.L_43 - .L_42)


	//   ....[0]....
.L_42:
        /*00c0*/ 	.word	0x000000c0


	//   ....[1]....
        /*00c4*/ 	.word	0x000004d0


	//   ....[2]....
        /*00c8*/ 	.word	0x000006d0


	//   ....[3]....
        /*00cc*/ 	.word	0x00000860


	//   ....[4]....
        /*00d0*/ 	.word	0x00000950


	//   ....[5]....
        /*00d4*/ 	.word	0x00000ab0


	//   ....[6]....
        /*00d8*/ 	.word	0x00000c40


	//   ....[7]....
        /*00dc*/ 	.word	0x00000e80


	//   ....[8]....
        /*00e0*/ 	.word	0x00002030


	//   ....[9]....
        /*00e4*/ 	.word	0x00003050


	//   ....[10]....
        /*00e8*/ 	.word	0x00003520


	//   ....[11]....
        /*00ec*/ 	.word	0x00003550


	//   ....[12]....
        /*00f0*/ 	.word	0x00004170


	//   ....[13]....
        /*00f4*/ 	.word	0x00004380


	//----- nvinfo : EIATTR_VRC_CTA_INIT_COUNT
	.align		4
.L_43:
        /*00f8*/ 	.byte	0x02, 0x4a
        /*00fa*/ 	.byte	0x80
	.zero		1


	//----- nvinfo : EIATTR_SYSCALL_OFFSETS
	.align		4
        /*00fc*/ 	.byte	0x04, 0x46
        /*00fe*/ 	.short	(.L_45 - .L_44)


	//   ....[0]....
.L_44:
        /*0100*/ 	.word	0x00005c90


	//   ....[1]....
        /*0104*/ 	.word	0x00005d80


	//   ....[2]....
        /*0108*/ 	.word	0x000066c0


	//----- nvinfo : EIATTR_MBARRIER_INSTR_OFFSETS
	.align		4
.L_45:
        /*010c*/ 	.byte	0x04, 0x39
        /*010e*/ 	.short	(.L_47 - .L_46)


	//   ....[0]....
.L_46:
        /*0110*/ 	.word	0x000005c0
        /*0114*/ 	.word	0x000000ff
        /*0118*/ 	.word	0x00000000
        /*011c*/ 	.short	0x0100
        /*011e*/ 	.byte	0x08
	.zero		1


	//   ....[1]....
        /*0120*/ 	.word	0x000005d0
        /*0124*/ 	.word	0x000000ff
        /*0128*/ 	.word	0x00000040
        /*012c*/ 	.short	0x0100
        /*012e*/ 	.byte	0x08
	.zero		1


	//   ....[2]....
        /*0130*/ 	.word	0x000005e0
        /*0134*/ 	.word	0x000000ff
        /*0138*/ 	.word	0x00000008
        /*013c*/ 	.short	0x0100
        /*013e*/ 	.byte	0x08
	.zero		1


	//   ....[3]....
        /*0140*/ 	.word	0x000005f0
        /*0144*/ 	.word	0x000000ff
        /*0148*/ 	.word	0x00000048
        /*014c*/ 	.short	0x0100
        /*014e*/ 	.byte	0x08
	.zero		1


	//   ....[4]....
        /*0150*/ 	.word	0x00000600
        /*0154*/ 	.word	0x000000ff
        /*0158*/ 	.word	0x00000010
        /*015c*/ 	.short	0x0100
        /*015e*/ 	.byte	0x08
	.zero		1


	//   ....[5]....
        /*0160*/ 	.word	0x00000610
        /*0164*/ 	.word	0x000000ff
        /*0168*/ 	.word	0x00000050
        /*016c*/ 	.short	0x0100
        /*016e*/ 	.byte	0x08
	.zero		1


	//   ....[6]....
        /*0170*/ 	.word	0x00000620
        /*0174*/ 	.word	0x000000ff
        /*0178*/ 	.word	0x00000018
        /*017c*/ 	.short	0x0100
        /*017e*/ 	.byte	0x08
	.zero		1


	//   ....[7]....
        /*0180*/ 	.word	0x00000630
        /*0184*/ 	.word	0x000000ff
        /*0188*/ 	.word	0x00000058
        /*018c*/ 	.short	0x0100
        /*018e*/ 	.byte	0x08
	.zero		1


	//   ....[8]....
        /*0190*/ 	.word	0x00000640
        /*0194*/ 	.word	0x000000ff
        /*0198*/ 	.word	0x00000020
        /*019c*/ 	.short	0x0100
        /*019e*/ 	.byte	0x08
	.zero		1


	//   ....[9]....
        /*01a0*/ 	.word	0x00000650
        /*01a4*/ 	.word	0x000000ff
        /*01a8*/ 	.word	0x00000060
        /*01ac*/ 	.short	0x0100
        /*01ae*/ 	.byte	0x08
	.zero		1


	//   ....[10]....
        /*01b0*/ 	.word	0x00000660
        /*01b4*/ 	.word	0x000000ff
        /*01b8*/ 	.word	0x00000028
        /*01bc*/ 	.short	0x0100
        /*01be*/ 	.byte	0x08
	.zero		1


	//   ....[11]....
        /*01c0*/ 	.word	0x00000670
        /*01c4*/ 	.word	0x000000ff
        /*01c8*/ 	.word	0x00000068
        /*01cc*/ 	.short	0x0100
        /*01ce*/ 	.byte	0x08
	.zero		1


	//   ....[12]....
        /*01d0*/ 	.word	0x00000680
        /*01d4*/ 	.word	0x000000ff
        /*01d8*/ 	.word	0x00000030
        /*01dc*/ 	.short	0x0100
        /*01de*/ 	.byte	0x08
	.zero		1


	//   ....[13]....
        /*01e0*/ 	.word	0x00000690
        /*01e4*/ 	.word	0x000000ff
        /*01e8*/ 	.word	0x00000070
        /*01ec*/ 	.short	0x0100
        /*01ee*/ 	.byte	0x08
	.zero		1


	//   ....[14]....
        /*01f0*/ 	.word	0x000006a0
        /*01f4*/ 	.word	0x000000ff
        /*01f8*/ 	.word	0x00000038
        /*01fc*/ 	.short	0x0100
        /*01fe*/ 	.byte	0x08
	.zero		1


	//   ....[15]....
        /*0200*/ 	.word	0x000006b0
        /*0204*/ 	.word	0x000000ff
        /*0208*/ 	.word	0x00000078
        /*020c*/ 	.short	0x0100
        /*020e*/ 	.byte	0x08
	.zero		1


	//   ....[16]....
        /*0210*/ 	.word	0x000007d0
        /*0214*/ 	.word	0x000000ff
        /*0218*/ 	.word	0x00000080
        /*021c*/ 	.short	0x0100
        /*021e*/ 	.byte	0x09
	.zero		1


	//   ....[17]....
        /*0220*/ 	.word	0x000007e0
        /*0224*/ 	.word	0x000000ff
        /*0228*/ 	.word	0x000000a0
        /*022c*/ 	.short	0x0100
        /*022e*/ 	.byte	0x09
	.zero		1


	//   ....[18]....
        /*0230*/ 	.word	0x000007f0
        /*0234*/ 	.word	0x000000ff
        /*0238*/ 	.word	0x00000088
        /*023c*/ 	.short	0x0100
        /*023e*/ 	.byte	0x09
	.zero		1


	//   ....[19]....
        /*0240*/ 	.word	0x00000800
        /*0244*/ 	.word	0x000000ff
        /*0248*/ 	.word	0x000000a8
        /*024c*/ 	.short	0x0100
        /*024e*/ 	.byte	0x09
	.zero		1


	//   ....[20]....
        /*0250*/ 	.word	0x00000810
        /*0254*/ 	.word	0x000000ff
        /*0258*/ 	.word	0x00000090
        /*025c*/ 	.short	0x0100
        /*025e*/ 	.byte	0x09
	.zero		1


	//   ....[21]....
        /*0260*/ 	.word	0x00000820
        /*0264*/ 	.word	0x000000ff
        /*0268*/ 	.word	0x000000b0
        /*026c*/ 	.short	0x0100
        /*026e*/ 	.byte	0x09
	.zero		1


	//   ....[22]....
        /*0270*/ 	.word	0x00000830
        /*0274*/ 	.word	0x000000ff
        /*0278*/ 	.word	0x00000098
        /*027c*/ 	.short	0x0100
        /*027e*/ 	.byte	0x09
	.zero		1


	//   ....[23]....
        /*0280*/ 	.word	0x00000840
        /*0284*/ 	.word	0x000000ff
        /*0288*/ 	.word	0x000000b8
        /*028c*/ 	.short	0x0100
        /*028e*/ 	.byte	0x09
	.zero		1


	//   ....[24]....
        /*0290*/ 	.word	0x00000920
        /*0294*/ 	.word	0x000000ff
        /*0298*/ 	.word	0x000000c0
        /*029c*/ 	.short	0x0100
        /*029e*/ 	.byte	0x08
	.zero		1


	//   ....[25]....
        /*02a0*/ 	.word	0x00000930
        /*02a4*/ 	.word	0x000000ff
        /*02a8*/ 	.word	0x000000c8
        /*02ac*/ 	.short	0x0100
        /*02ae*/ 	.byte	0x08
	.zero		1


	//   ....[26]....
        /*02b0*/ 	.word	0x00000a60
        /*02b4*/ 	.word	0x000000ff
        /*02b8*/ 	.word	0x000000d0
        /*02bc*/ 	.short	0x0100
        /*02be*/ 	.byte	0x08
	.zero		1


	//   ....[27]....
        /*02c0*/ 	.word	0x00000a70
        /*02c4*/ 	.word	0x000000ff
        /*02c8*/ 	.word	0x000000e0
        /*02cc*/ 	.short	0x0100
        /*02ce*/ 	.byte	0x08
	.zero		1


	//   ....[28]....
        /*02d0*/ 	.word	0x00000a80
        /*02d4*/ 	.word	0x000000ff
        /*02d8*/ 	.word	0x000000d8
        /*02dc*/ 	.short	0x0100
        /*02de*/ 	.byte	0x08
	.zero		1


	//   ....[29]....
        /*02e0*/ 	.word	0x00000a90
        /*02e4*/ 	.word	0x000000ff
        /*02e8*/ 	.word	0x000000e8
        /*02ec*/ 	.short	0x0100
        /*02ee*/ 	.byte	0x08
	.zero		1


	//   ....[30]....
        /*02f0*/ 	.word	0x00000bb0
        /*02f4*/ 	.word	0x000000ff
        /*02f8*/ 	.word	0x000000f0
        /*02fc*/ 	.short	0x0100
        /*02fe*/ 	.byte	0x09
	.zero		1


	//   ....[31]....
        /*0300*/ 	.word	0x00000bc0
        /*0304*/ 	.word	0x000000ff
        /*0308*/ 	.word	0x00000110
        /*030c*/ 	.short	0x0100
        /*030e*/ 	.byte	0x09
	.zero		1


	//   ....[32]....
        /*0310*/ 	.word	0x00000bd0
        /*0314*/ 	.word	0x000000ff
        /*0318*/ 	.word	0x000000f8
        /*031c*/ 	.short	0x0100
        /*031e*/ 	.byte	0x09
	.zero		1


	//   ....[33]....
        /*0320*/ 	.word	0x00000be0
        /*0324*/ 	.word	0x000000ff
        /*0328*/ 	.word	0x00000118
        /*032c*/ 	.short	0x0100
        /*032e*/ 	.byte	0x09
	.zero		1


	//   ....[34]....
        /*0330*/ 	.word	0x00000bf0
        /*0334*/ 	.word	0x000000ff
        /*0338*/ 	.word	0x00000100
        /*033c*/ 	.short	0x0100
        /*033e*/ 	.byte	0x09
	.zero		1


	//   ....[35]....
        /*0340*/ 	.word	0x00000c00
        /*0344*/ 	.word	0x000000ff
        /*0348*/ 	.word	0x00000120
        /*034c*/ 	.short	0x0100
        /*034e*/ 	.byte	0x09
	.zero		1


	//   ....[36]....
        /*0350*/ 	.word	0x00000c10
        /*0354*/ 	.word	0x000000ff
        /*0358*/ 	.word	0x00000108
        /*035c*/ 	.short	0x0100
        /*035e*/ 	.byte	0x09
	.zero		1


	//   ....[37]....
        /*0360*/ 	.word	0x00000c20
        /*0364*/ 	.word	0x000000ff
        /*0368*/ 	.word	0x00000128
        /*036c*/ 	.short	0x0100
        /*036e*/ 	.byte	0x09
	.zero		1


	//   ....[38]....
        /*0370*/ 	.word	0x00000d10
        /*0374*/ 	.word	0x000000ff
        /*0378*/ 	.word	0x00000130
        /*037c*/ 	.short	0x0100
        /*037e*/ 	.byte	0x08
	.zero		1


	//   ....[39]....
        /*0380*/ 	.word	0x00000d20
        /*0384*/ 	.word	0x000000ff
        /*0388*/ 	.word	0x00000140
        /*038c*/ 	.short	0x0100
        /*038e*/ 	.byte	0x08
	.zero		1


	//   ....[40]....
        /*0390*/ 	.word	0x00000d30
        /*0394*/ 	.word	0x000000ff
        /*0398*/ 	.word	0x00000138
        /*039c*/ 	.short	0x0100
        /*039e*/ 	.byte	0x08
	.zero		1


	//   ....[41]....
        /*03a0*/ 	.word	0x00000d40
        /*03a4*/ 	.word	0x000000ff
        /*03a8*/ 	.word	0x00000148
        /*03ac*/ 	.short	0x0100
        /*03ae*/ 	.byte	0x08
	.zero		1


	//   ....[42]....
        /*03b0*/ 	.word	0x00000e30
        /*03b4*/ 	.word	0x000000ff
        /*03b8*/ 	.word	0x00000150
        /*03bc*/ 	.short	0x0100
        /*03be*/ 	.byte	0x07
	.zero		1


	//   ....[43]....
        /*03c0*/ 	.word	0x00001820
        /*03c4*/ 	.word	0x00000003
        /*03c8*/ 	.word	0x00000140
        /*03cc*/ 	.short	0x010a
        /*03ce*/ 	.byte	0xff
	.zero		1


	//   ....[44]....
        /*03d0*/ 	.word	0x00001850
        /*03d4*/ 	.word	0x00000003
        /*03d8*/ 	.word	0x00000130
        /*03dc*/ 	.short	0x0101
        /*03de*/ 	.byte	0xff
	.zero		1


	//   ....[45]....
        /*03e0*/ 	.word	0x00001950
        /*03e4*/ 	.word	0x000000ff
        /*03e8*/ 	.word	0x00000040
        /*03ec*/ 	.short	0x010a
        /*03ee*/ 	.byte	0x08
	.zero		1


	//   ....[46]....
        /*03f0*/ 	.word	0x00001a20
        /*03f4*/ 	.word	0x000000ff
        /*03f8*/ 	.word	0x00000040
        /*03fc*/ 	.short	0x010a
        /*03fe*/ 	.byte	0x21
	.zero		1


	//   ....[47]....
        /*0400*/ 	.word	0x00001bd0
        /*0404*/ 	.word	0x000000ff
        /*0408*/ 	.word	0x00000040
        /*040c*/ 	.short	0x010a
        /*040e*/ 	.byte	0x08
	.zero		1


	//   ....[48]....
        /*0410*/ 	.word	0x00001cf0
        /*0414*/ 	.word	0x000000ff
        /*0418*/ 	.word	0x000000c8
        /*041c*/ 	.short	0x0101
        /*041e*/ 	.byte	0x06
	.zero		1


	//   ....[49]....
        /*0420*/ 	.word	0x00001d00
        /*0424*/ 	.word	0x000000ff
        /*0428*/ 	.word	0x00000040
        /*042c*/ 	.short	0x010a
        /*042e*/ 	.byte	0x08
	.zero		1


	//   ....[50]....
        /*0430*/ 	.word	0x00001d80
        /*0434*/ 	.word	0x000000ff
        /*0438*/ 	.word	0x00000040
        /*043c*/ 	.short	0x010a
        /*043e*/ 	.byte	0x11
	.zero		1


	//   ....[51]....
        /*0440*/ 	.word	0x00001f10
        /*0444*/ 	.word	0x000000ff
        /*0448*/ 	.word	0x00000040
        /*044c*/ 	.short	0x010a
        /*044e*/ 	.byte	0x08
	.zero		1


	//   ....[52]....
        /*0450*/ 	.word	0x00002060
        /*0454*/ 	.word	0x00000002
        /*0458*/ 	.word	0x000000d0
        /*045c*/ 	.short	0x010a
        /*045e*/ 	.byte	0xff
	.zero		1


	//   ....[53]....
        /*0460*/ 	.word	0x00002120
        /*0464*/ 	.word	0x00000002
        /*0468*/ 	.word	0x00000000
        /*046c*/ 	.short	0x0101
        /*046e*/ 	.byte	0xff
	.zero		1


	//   ....[54]....
        /*0470*/ 	.word	0x00002680
        /*0474*/ 	.word	0x000000ff
        /*0478*/ 	.word	0x00000000
        /*047c*/ 	.short	0x010a
        /*047e*/ 	.byte	0x04
	.zero		1


	//   ....[55]....
        /*0480*/ 	.word	0x00002710
        /*0484*/ 	.word	0x000000ff
        /*0488*/ 	.word	0x00000000
        /*048c*/ 	.short	0x010a
        /*048e*/ 	.byte	0x04
	.zero		1


	//   ....[56]....
        /*0490*/ 	.word	0x000027a0
        /*0494*/ 	.word	0x000000ff
        /*0498*/ 	.word	0x00000000
        /*049c*/ 	.short	0x010a
        /*049e*/ 	.byte	0x04
	.zero		1


	//   ....[57]....
        /*04a0*/ 	.word	0x00002830
        /*04a4*/ 	.word	0x000000ff
        /*04a8*/ 	.word	0x00000000
        /*04ac*/ 	.short	0x010a
        /*04ae*/ 	.byte	0x04
	.zero		1


	//   ....[58]....
        /*04b0*/ 	.word	0x000028c0
        /*04b4*/ 	.word	0x000000ff
        /*04b8*/ 	.word	0x00000000
        /*04bc*/ 	.short	0x010a
        /*04be*/ 	.byte	0x04
	.zero		1


	//   ....[59]....
        /*04c0*/ 	.word	0x00002950
        /*04c4*/ 	.word	0x000000ff
        /*04c8*/ 	.word	0x00000000
        /*04cc*/ 	.short	0x010a
        /*04ce*/ 	.byte	0x04
	.zero		1


	//   ....[60]....
        /*04d0*/ 	.word	0x000029e0
        /*04d4*/ 	.word	0x000000ff
        /*04d8*/ 	.word	0x00000000
        /*04dc*/ 	.short	0x010a
        /*04de*/ 	.byte	0x04
	.zero		1


	//   ....[61]....
        /*04e0*/ 	.word	0x00002a80
        /*04e4*/ 	.word	0x00000000
        /*04e8*/ 	.word	0x00000000
        /*04ec*/ 	.short	0x010a
        /*04ee*/ 	.byte	0xff
	.zero		1


	//   ....[62]....
        /*04f0*/ 	.word	0x00002bb0
        /*04f4*/ 	.word	0x00000000
        /*04f8*/ 	.word	0x00000130
        /*04fc*/ 	.short	0x010a
        /*04fe*/ 	.byte	0xff
	.zero		1


	//   ....[63]....
        /*0500*/ 	.word	0x00002c20
        /*0504*/ 	.word	0x00000004
        /*0508*/ 	.word	0x00000000
        /*050c*/ 	.short	0x0101
        /*050e*/ 	.byte	0xff
	.zero		1


	//   ....[64]....
        /*0510*/ 	.word	0x00002c40
        /*0514*/ 	.word	0x000000ff
        /*0518*/ 	.word	0x000000e0
        /*051c*/ 	.short	0x010a
        /*051e*/ 	.byte	0x05
	.zero		1


	//   ....[65]....
        /*0520*/ 	.word	0x00002d60
        /*0524*/ 	.word	0x00000000
        /*0528*/ 	.word	0x000000d0
        /*052c*/ 	.short	0x010a
        /*052e*/ 	.byte	0xff
	.zero		1


	//   ....[66]....
        /*0530*/ 	.word	0x00002e60
        /*0534*/ 	.word	0x00000000
        /*0538*/ 	.word	0x00000000
        /*053c*/ 	.short	0x0101
        /*053e*/ 	.byte	0xff
	.zero		1


	//   ....[67]....
        /*0540*/ 	.word	0x00002ef0
        /*0544*/ 	.word	0x000000ff
        /*0548*/ 	.word	0x000000e0
        /*054c*/ 	.short	0x0106
        /*054e*/ 	.byte	0x05
	.zero		1


	//   ....[68]....
        /*0550*/ 	.word	0x00002f10
        /*0554*/ 	.word	0x000000ff
        /*0558*/ 	.word	0x000000e0
        /*055c*/ 	.short	0x010a
        /*055e*/ 	.byte	0x05
	.zero		1


	//   ....[69]....
        /*0560*/ 	.word	0x00002fa0
        /*0564*/ 	.word	0x000000ff
        /*0568*/ 	.word	0x000000e0
        /*056c*/ 	.short	0x0106
        /*056e*/ 	.byte	0x04
	.zero		1


	//   ....[70]....
        /*0570*/ 	.word	0x00002fe0
        /*0574*/ 	.word	0x00000000
        /*0578*/ 	.word	0x000000e0
        /*057c*/ 	.short	0x010a
        /*057e*/ 	.byte	0xff
	.zero		1


	//   ....[71]....
        /*0580*/ 	.word	0x00003220
        /*0584*/ 	.word	0x000000ff
        /*0588*/ 	.word	0x00000008
        /*058c*/ 	.short	0x010a
        /*058e*/ 	.byte	0x06
	.zero		1


	//   ....[72]....
        /*0590*/ 	.word	0x00003240
        /*0594*/ 	.word	0x000000ff
        /*0598*/ 	.word	0x00000008
        /*059c*/ 	.short	0x010a
        /*059e*/ 	.byte	0x06
	.zero		1


	//   ....[73]....
        /*05a0*/ 	.word	0x000033d0
        /*05a4*/ 	.word	0x000000ff
        /*05a8*/ 	.word	0x00000008
        /*05ac*/ 	.short	0x010a
        /*05ae*/ 	.byte	0x06
	.zero		1


	//   ....[74]....
        /*05b0*/ 	.word	0x000033f0
        /*05b4*/ 	.word	0x000000ff
        /*05b8*/ 	.word	0x00000008
        /*05bc*/ 	.short	0x010a
        /*05be*/ 	.byte	0x06
	.zero		1


	//   ....[75]....
        /*05c0*/ 	.word	0x000034b0
        /*05c4*/ 	.word	0x000000ff
        /*05c8*/ 	.word	0x00000000
        /*05cc*/ 	.short	0x0101
        /*05ce*/ 	.byte	0x07
	.zero		1


	//   ....[76]....
        /*05d0*/ 	.word	0x000037f0
        /*05d4*/ 	.word	0x00000000
        /*05d8*/ 	.word	0x000000d0
        /*05dc*/ 	.short	0x010a
        /*05de*/ 	.byte	0xff
	.zero		1


	//   ....[77]....
        /*05e0*/ 	.word	0x000038b0
        /*05e4*/ 	.word	0x00000000
        /*05e8*/ 	.word	0x00000000
        /*05ec*/ 	.short	0x0101
        /*05ee*/ 	.byte	0xff
	.zero		1


	//   ....[78]....
        /*05f0*/ 	.word	0x00003960
        /*05f4*/ 	.word	0x000000ff
        /*05f8*/ 	.word	0x00000000
        /*05fc*/ 	.short	0x010a
        /*05fe*/ 	.byte	0x08
	.zero		1


	//   ....[79]....
        /*0600*/ 	.word	0x00003970
        /*0604*/ 	.word	0x000000ff
        /*0608*/ 	.word	0x00000110
        /*060c*/ 	.short	0x010a
        /*060e*/ 	.byte	0x09
	.zero		1


	//   ....[80]....
        /*0610*/ 	.word	0x00003a20
        /*0614*/ 	.word	0x000000ff
        /*0618*/ 	.word	0x00000000
        /*061c*/ 	.short	0x010a
        /*061e*/ 	.byte	0x08
	.zero		1


	//   ....[81]....
        /*0620*/ 	.word	0x00003b50
        /*0624*/ 	.word	0x000000ff
        /*0628*/ 	.word	0x00000000
        /*062c*/ 	.short	0x010a
        /*062e*/ 	.byte	0x1e
	.zero		1


	//   ....[82]....
        /*0630*/ 	.word	0x00003e60
        /*0634*/ 	.word	0x000000ff
        /*0638*/ 	.word	0x00000000
        /*063c*/ 	.short	0x010a
        /*063e*/ 	.byte	0x08
	.zero		1


	//   ....[83]....
        /*0640*/ 	.word	0x00003ef0
        /*0644*/ 	.word	0x000000ff
        /*0648*/ 	.word	0x00000000
        /*064c*/ 	.short	0x010a
        /*064e*/ 	.byte	0x08
	.zero		1


	//   ....[84]....
        /*0650*/ 	.word	0x00003f80
        /*0654*/ 	.word	0x000000ff
        /*0658*/ 	.word	0x00000000
        /*065c*/ 	.short	0x010a
        /*065e*/ 	.byte	0x08
	.zero		1


	//   ....[85]....
        /*0660*/ 	.word	0x00004020
        /*0664*/ 	.word	0x00000000
        /*0668*/ 	.word	0x00000000
        /*066c*/ 	.short	0x010a
        /*066e*/ 	.byte	0xff
	.zero		1


	//   ....[86]....
        /*0670*/ 	.word	0x00004060
        /*0674*/ 	.word	0x00000000
        /*0678*/ 	.word	0x00000000
        /*067c*/ 	.short	0x010a
        /*067e*/ 	.byte	0xff
	.zero		1


	//   ....[87]....
        /*0680*/ 	.word	0x000040d0
        /*0684*/ 	.word	0x000000ff
        /*0688*/ 	.word	0x00000000
        /*068c*/ 	.short	0x0101
        /*068e*/ 	.byte	0x05
	.zero		1


	//   ....[88]....
        /*0690*/ 	.word	0x00004110
        /*0694*/ 	.word	0x000000ff
        /*0698*/ 	.word	0x00000150
        /*069c*/ 	.short	0x010a
        /*069e*/ 	.byte	0x07
	.zero		1


	//   ....[89]....
        /*06a0*/ 	.word	0x00004160
        /*06a4*/ 	.word	0x000000ff
        /*06a8*/ 	.word	0x00000000
        /*06ac*/ 	.short	0x0101
        /*06ae*/ 	.byte	0x05
	.zero		1


	//   ....[90]....
        /*06b0*/ 	.word	0x000045b0
        /*06b4*/ 	.word	0x00000000
        /*06b8*/ 	.word	0x000000d0
        /*06bc*/ 	.short	0x010a
        /*06be*/ 	.byte	0xff
	.zero		1


	//   ....[91]....
        /*06c0*/ 	.word	0x00004670
        /*06c4*/ 	.word	0x00000000
        /*06c8*/ 	.word	0x00000000
        /*06cc*/ 	.short	0x0101
        /*06ce*/ 	.byte	0xff
	.zero		1


	//   ....[92]....
        /*06d0*/ 	.word	0x00004990
        /*06d4*/ 	.word	0x000000ff
        /*06d8*/ 	.word	0x000000c8
        /*06dc*/ 	.short	0x010a
        /*06de*/ 	.byte	0x07
	.zero		1


	//   ....[93]....
        /*06e0*/ 	.word	0x00004b80
        /*06e4*/ 	.word	0x000000ff
        /*06e8*/ 	.word	0x000000a0
        /*06ec*/ 	.short	0x010a
        /*06ee*/ 	.byte	0x07
	.zero		1


	//   ....[94]....
        /*06f0*/ 	.word	0x00004cf0
        /*06f4*/ 	.word	0x000000ff
        /*06f8*/ 	.word	0x00000080
        /*06fc*/ 	.short	0x010b
        /*06fe*/ 	.byte	0x07
	.zero		1


	//   ....[95]....
        /*0700*/ 	.word	0x00004d00
        /*0704*/ 	.word	0x000000ff
        /*0708*/ 	.word	0x00000000
        /*070c*/ 	.short	0x0101
        /*070e*/ 	.byte	0x08
	.zero		1


	//   ....[96]....
        /*0710*/ 	.word	0x00004d20
        /*0714*/ 	.word	0x000000ff
        /*0718*/ 	.word	0x000000a8
        /*071c*/ 	.short	0x010a
        /*071e*/ 	.byte	0x07
	.zero		1


	//   ....[97]....
        /*0720*/ 	.word	0x00004e80
        /*0724*/ 	.word	0x000000ff
        /*0728*/ 	.word	0x00000088
        /*072c*/ 	.short	0x010b
        /*072e*/ 	.byte	0x07
	.zero		1


	//   ....[98]....
        /*0730*/ 	.word	0x00004e90
        /*0734*/ 	.word	0x000000ff
        /*0738*/ 	.word	0x00000000
        /*073c*/ 	.short	0x0101
        /*073e*/ 	.byte	0x08
	.zero		1


	//   ....[99]....
        /*0740*/ 	.word	0x00004ea0
        /*0744*/ 	.word	0x000000ff
        /*0748*/ 	.word	0x000000b0
        /*074c*/ 	.short	0x010a
        /*074e*/ 	.byte	0x07
	.zero		1


	//   ....[100]....
        /*0750*/ 	.word	0x00005040
        /*0754*/ 	.word	0x000000ff
        /*0758*/ 	.word	0x00000090
        /*075c*/ 	.short	0x010b
        /*075e*/ 	.byte	0x07
	.zero		1


	//   ....[101]....
        /*0760*/ 	.word	0x000050b0
        /*0764*/ 	.word	0x000000ff
        /*0768*/ 	.word	0x00000000
        /*076c*/ 	.short	0x0101
        /*076e*/ 	.byte	0x08
	.zero		1


	//   ....[102]....
        /*0770*/ 	.word	0x000050e0
        /*0774*/ 	.word	0x000000ff
        /*0778*/ 	.word	0x000000b8
        /*077c*/ 	.short	0x010a
        /*077e*/ 	.byte	0x07
	.zero		1


	//   ....[103]....
        /*0780*/ 	.word	0x000052f0
        /*0784*/ 	.word	0x000000ff
        /*0788*/ 	.word	0x00000098
        /*078c*/ 	.short	0x010b
        /*078e*/ 	.byte	0x07
	.zero		1


	//   ....[104]....
        /*0790*/ 	.word	0x00005310
        /*0794*/ 	.word	0x000000ff
        /*0798*/ 	.word	0x00000000
        /*079c*/ 	.short	0x0101
        /*079e*/ 	.byte	0x0d
	.zero		1


	//   ....[105]....
        /*07a0*/ 	.word	0x00005340
        /*07a4*/ 	.word	0x000000ff
        /*07a8*/ 	.word	0x000000a0
        /*07ac*/ 	.short	0x010a
        /*07ae*/ 	.byte	0x07
	.zero		1


	//   ....[106]....
        /*07b0*/ 	.word	0x00005360
        /*07b4*/ 	.word	0x000000ff
        /*07b8*/ 	.word	0x000000a8
        /*07bc*/ 	.short	0x010a
        /*07be*/ 	.byte	0x07
	.zero		1


	//   ....[107]....
        /*07c0*/ 	.word	0x00005380
        /*07c4*/ 	.word	0x000000ff
        /*07c8*/ 	.word	0x000000b0
        /*07cc*/ 	.short	0x010a
        /*07ce*/ 	.byte	0x07
	.zero		1


	//   ....[108]....
        /*07d0*/ 	.word	0x000053c0
        /*07d4*/ 	.word	0x00000000
        /*07d8*/ 	.word	0x000000b8
        /*07dc*/ 	.short	0x010a
        /*07de*/ 	.byte	0xff
	.zero		1


	//   ....[109]....
        /*07e0*/ 	.word	0x00005630
        /*07e4*/ 	.word	0x00000000
        /*07e8*/ 	.word	0x000000d0
        /*07ec*/ 	.short	0x010a
        /*07ee*/ 	.byte	0xff
	.zero		1


	//   ....[110]....
        /*07f0*/ 	.word	0x000056f0
        /*07f4*/ 	.word	0x00000000
        /*07f8*/ 	.word	0x00000000
        /*07fc*/ 	.short	0x0101
        /*07fe*/ 	.byte	0xff
	.zero		1


	//   ....[111]....
        /*0800*/ 	.word	0x00006250
        /*0804*/ 	.word	0x000000ff
        /*0808*/ 	.word	0x00000080
        /*080c*/ 	.short	0x010a
        /*080e*/ 	.byte	0x04
	.zero		1


	//   ....[112]....
        /*0810*/ 	.word	0x00006270
        /*0814*/ 	.word	0x00000005
        /*0818*/ 	.word	0x000000f0
        /*081c*/ 	.short	0x010a
        /*081e*/ 	.byte	0xff
	.zero		1


	//   ....[113]....
        /*0820*/ 	.word	0x00006400
        /*0824*/ 	.word	0x00000003
        /*0828*/ 	.word	0x00000080
        /*082c*/ 	.short	0x010a
        /*082e*/ 	.byte	0xff
	.zero		1


	//   ....[114]....
        /*0830*/ 	.word	0x00006590
        /*0834*/ 	.word	0x0000006f
        /*0838*/ 	.word	0x000000f0
        /*083c*/ 	.short	0x010a
        /*083e*/ 	.byte	0xff
	.zero		1


	//   ....[115]....
        /*0840*/ 	.word	0x00006840
        /*0844*/ 	.word	0x0000006f
        /*0848*/ 	.word	0x00000000
        /*084c*/ 	.short	0x0101
        /*084e*/ 	.byte	0xff
	.zero		1


	//   ....[116]....
        /*0850*/ 	.word	0x0000a490
        /*0854*/ 	.word	0x00000000
        /*0858*/ 	.word	0x00000000
        /*085c*/ 	.short	0x0101
        /*085e*/ 	.byte	0xff
	.zero		1


	//   ....[117]....
        /*0860*/ 	.word	0x0000a510
        /*0864*/ 	.word	0x00000003
        /*0868*/ 	.word	0x00000080
        /*086c*/ 	.short	0x010a
        /*086e*/ 	.byte	0xff
	.zero		1


	//   ....[118]....
        /*0870*/ 	.word	0x0000a780
        /*0874*/ 	.word	0x00000000
        /*0878*/ 	.word	0x00000000
        /*087c*/ 	.short	0x0101
        /*087e*/ 	.byte	0xff
	.zero		1


	//   ....[119]....
        /*0880*/ 	.word	0x0000a7a0
        /*0884*/ 	.word	0x00000003
        /*0888*/ 	.word	0x00000140
        /*088c*/ 	.short	0x010a
        /*088e*/ 	.byte	0xff
	.zero		1


	//   ....[120]....
        /*0890*/ 	.word	0x0000a800
        /*0894*/ 	.word	0x00000002
        /*0898*/ 	.word	0x00000040
        /*089c*/ 	.short	0x010a
        /*089e*/ 	.byte	0xff
	.zero		1


	//   ....[121]....
        /*08a0*/ 	.word	0x0000a860
        /*08a4*/ 	.word	0x00000002
        /*08a8*/ 	.word	0x00000040
        /*08ac*/ 	.short	0x010a
        /*08ae*/ 	.byte	0xff
	.zero		1


	//   ....[122]....
        /*08b0*/ 	.word	0x0000a8b0
        /*08b4*/ 	.word	0x00000002
        /*08b8*/ 	.word	0x000000d0
        /*08bc*/ 	.short	0x010a
        /*08be*/ 	.byte	0xff
	.zero		1


	//   ....[123]....
        /*08c0*/ 	.word	0x0000a910
        /*08c4*/ 	.word	0x00000000
        /*08c8*/ 	.word	0x00000000
        /*08cc*/ 	.short	0x010a
        /*08ce*/ 	.byte	0xff
	.zero		1


	//   ....[124]....
        /*08d0*/ 	.word	0x0000a970
        /*08d4*/ 	.word	0x00000000
        /*08d8*/ 	.word	0x00000000
        /*08dc*/ 	.short	0x010a
        /*08de*/ 	.byte	0xff
	.zero		1


	//   ....[125]....
        /*08e0*/ 	.word	0x0000a9d0
        /*08e4*/ 	.word	0x00000000
        /*08e8*/ 	.word	0x00000000
        /*08ec*/ 	.short	0x010a
        /*08ee*/ 	.byte	0xff
	.zero		1


	//   ....[126]....
        /*08f0*/ 	.word	0x0000aa30
        /*08f4*/ 	.word	0x00000000
        /*08f8*/ 	.word	0x00000000
        /*08fc*/ 	.short	0x010a
        /*08fe*/ 	.byte	0xff
	.zero		1


	//   ....[127]....
        /*0900*/ 	.word	0x0000aa90
        /*0904*/ 	.word	0x00000000
        /*0908*/ 	.word	0x00000000
        /*090c*/ 	.short	0x010a
        /*090e*/ 	.byte	0xff
	.zero		1


	//   ....[128]....
        /*0910*/ 	.word	0x0000aaf0
        /*0914*/ 	.word	0x00000000
        /*0918*/ 	.word	0x00000000
        /*091c*/ 	.short	0x010a
        /*091e*/ 	.byte	0xff
	.zero		1


	//   ....[129]....
        /*0920*/ 	.word	0x0000ab50
        /*0924*/ 	.word	0x00000000
        /*0928*/ 	.word	0x00000000
        /*092c*/ 	.short	0x010a
        /*092e*/ 	.byte	0xff
	.zero		1


	//   ....[130]....
        /*0930*/ 	.word	0x0000aba0
        /*0934*/ 	.word	0x00000000
        /*0938*/ 	.word	0x00000130
        /*093c*/ 	.short	0x010a
        /*093e*/ 	.byte	0xff
	.zero		1


	//   ....[131]....
        /*0940*/ 	.word	0x0000ac00
        /*0944*/ 	.word	0x00000000
        /*0948*/ 	.word	0x000000e0
        /*094c*/ 	.short	0x010a
        /*094e*/ 	.byte	0xff
	.zero		1


	//   ....[132]....
        /*0950*/ 	.word	0x0000ac50
        /*0954*/ 	.word	0x00000000
        /*0958*/ 	.word	0x000000d0
        /*095c*/ 	.short	0x010a
        /*095e*/ 	.byte	0xff
	.zero		1


	//   ....[133]....
        /*0960*/ 	.word	0x0000acb0
        /*0964*/ 	.word	0x00000000
        /*0968*/ 	.word	0x000000e0
        /*096c*/ 	.short	0x010a
        /*096e*/ 	.byte	0xff
	.zero		1


	//   ....[134]....
        /*0970*/ 	.word	0x0000ad10
        /*0974*/ 	.word	0x00000004
        /*0978*/ 	.word	0x00000008
        /*097c*/ 	.short	0x010a
        /*097e*/ 	.byte	0xff
	.zero		1


	//   ....[135]....
        /*0980*/ 	.word	0x0000adf0
        /*0984*/ 	.word	0x00000002
        /*0988*/ 	.word	0x00000008
        /*098c*/ 	.short	0x010a
        /*098e*/ 	.byte	0xff
	.zero		1


	//   ....[136]....
        /*0990*/ 	.word	0x0000ae40
        /*0994*/ 	.word	0x00000000
        /*0998*/ 	.word	0x000000d0
        /*099c*/ 	.short	0x010a
        /*099e*/ 	.byte	0xff
	.zero		1


	//   ....[137]....
        /*09a0*/ 	.word	0x0000aea0
        /*09a4*/ 	.word	0x00000000
        /*09a8*/ 	.word	0x00000110
        /*09ac*/ 	.short	0x010a
        /*09ae*/ 	.byte	0xff
	.zero		1


	//   ....[138]....
        /*09b0*/ 	.word	0x0000af00
        /*09b4*/ 	.word	0x00000000
        /*09b8*/ 	.word	0x00000000
        /*09bc*/ 	.short	0x010a
        /*09be*/ 	.byte	0xff
	.zero		1


	//   ....[139]....
        /*09c0*/ 	.word	0x0000af60
        /*09c4*/ 	.word	0x00000000
        /*09c8*/ 	.word	0x00000000
        /*09cc*/ 	.short	0x010a
        /*09ce*/ 	.byte	0xff
	.zero		1


	//   ....[140]....
        /*09d0*/ 	.word	0x0000afc0
        /*09d4*/ 	.word	0x00000000
        /*09d8*/ 	.word	0x00000000
        /*09dc*/ 	.short	0x010a
        /*09de*/ 	.byte	0xff
	.zero		1


	//   ....[141]....
        /*09e0*/ 	.word	0x0000b020
        /*09e4*/ 	.word	0x00000000
        /*09e8*/ 	.word	0x00000000
        /*09ec*/ 	.short	0x010a
        /*09ee*/ 	.byte	0xff
	.zero		1


	//   ....[142]....
        /*09f0*/ 	.word	0x0000b080
        /*09f4*/ 	.word	0x00000000
        /*09f8*/ 	.word	0x00000150
        /*09fc*/ 	.short	0x010a
        /*09fe*/ 	.byte	0xff
	.zero		1


	//   ....[143]....
        /*0a00*/ 	.word	0x0000b0d0
        /*0a04*/ 	.word	0x00000000
        /*0a08*/ 	.word	0x000000d0
        /*0a0c*/ 	.short	0x010a
        /*0a0e*/ 	.byte	0xff
	.zero		1


	//   ....[144]....
        /*0a10*/ 	.word	0x0000b130
        /*0a14*/ 	.word	0x00000000
        /*0a18*/ 	.word	0x000000c8
        /*0a1c*/ 	.short	0x010a
        /*0a1e*/ 	.byte	0xff
	.zero		1


	//   ....[145]....
        /*0a20*/ 	.word	0x0000b190
        /*0a24*/ 	.word	0x00000003
        /*0a28*/ 	.word	0x000000a0
        /*0a2c*/ 	.short	0x010a
        /*0a2e*/ 	.byte	0xff
	.zero		1


	//   ....[146]....
        /*0a30*/ 	.word	0x0000b1f0
        /*0a34*/ 	.word	0x00000003
        /*0a38*/ 	.word	0x000000a8
        /*0a3c*/ 	.short	0x010a
        /*0a3e*/ 	.byte	0xff
	.zero		1


	//   ....[147]....
        /*0a40*/ 	.word	0x0000b250
        /*0a44*/ 	.word	0x00000003
        /*0a48*/ 	.word	0x000000b0
        /*0a4c*/ 	.short	0x010a
        /*0a4e*/ 	.byte	0xff
	.zero		1


	//   ....[148]....
        /*0a50*/ 	.word	0x0000b2b0
        /*0a54*/ 	.word	0x00000003
        /*0a58*/ 	.word	0x000000b8
        /*0a5c*/ 	.short	0x010a
        /*0a5e*/ 	.byte	0xff
	.zero		1


	//   ....[149]....
        /*0a60*/ 	.word	0x0000b310
        /*0a64*/ 	.word	0x00000000
        /*0a68*/ 	.word	0x000000a0
        /*0a6c*/ 	.short	0x010a
        /*0a6e*/ 	.byte	0xff
	.zero		1


	//   ....[150]....
        /*0a70*/ 	.word	0x0000b370
        /*0a74*/ 	.word	0x00000000
        /*0a78*/ 	.word	0x000000a8
        /*0a7c*/ 	.short	0x010a
        /*0a7e*/ 	.byte	0xff
	.zero		1


	//   ....[151]....
        /*0a80*/ 	.word	0x0000b3d0
        /*0a84*/ 	.word	0x00000000
        /*0a88*/ 	.word	0x000000b0
        /*0a8c*/ 	.short	0x010a
        /*0a8e*/ 	.byte	0xff
	.zero		1


	//   ....[152]....
        /*0a90*/ 	.word	0x0000b420
        /*0a94*/ 	.word	0x00000000
        /*0a98*/ 	.word	0x000000d0
        /*0a9c*/ 	.short	0x010a
        /*0a9e*/ 	.byte	0xff
	.zero		1


	//   ....[153]....
        /*0aa0*/ 	.word	0x0000b470
        /*0aa4*/ 	.word	0x00000003
        /*0aa8*/ 	.word	0x00000080
        /*0aac*/ 	.short	0x010a
        /*0aae*/ 	.byte	0xff
	.zero		1


	//   ....[154]....
        /*0ab0*/ 	.word	0x0000b4c0
        /*0ab4*/ 	.word	0x0000006f
        /*0ab8*/ 	.word	0x000000f0
        /*0abc*/ 	.short	0x010a
        /*0abe*/ 	.byte	0xff
	.zero		1


	//----- nvinfo : EIATTR_NUM_MBARRIERS
	.align		4
.L_47:
        /*0ac0*/ 	.byte	0x03, 0x38
        /*0ac2*/ 	.short	0x002b


	//----- nvinfo : EIATTR_EXIT_INSTR_OFFSETS
	.align		4
        /*0ac4*/ 	.byte	0x04, 0x1c
        /*0ac6*/ 	.short	(.L_49 - .L_48)


	//   ....[0]....
.L_48:
        /*0ac8*/ 	.word	0x00002ab0


	//   ....[1]....
        /*0acc*/ 	.word	0x00002fb0


	//   ....[2]....
        /*0ad0*/ 	.word	0x00003010


	//   ....[3]....
        /*0ad4*/ 	.word	0x00004390


	//   ....[4]....
        /*0ad8*/ 	.word	0x000053f0


	//   ....[5]....
        /*0adc*/ 	.word	0x00005430


	//   ....[6]....
        /*0ae0*/ 	.word	0x0000a660


	//   ....[7]....
        /*0ae4*/ 	.word	0x0000a6e0


	//   ....[8]....
        /*0ae8*/ 	.word	0x0000a710


	//   ....[9]....
        /*0aec*/ 	.word	0x0000a790


	//----- nvinfo : EIATTR_MAX_THREADS
	.align		4
.L_49:
        /*0af0*/ 	.byte	0x04, 0x05
        /*0af2*/ 	.short	(.L_51 - .L_50)
.L_50:
        /*0af4*/ 	.word	0x00000100
        /*0af8*/ 	.word	0x00000001
        /*0afc*/ 	.word	0x00000001


	//----- nvinfo : EIATTR_CRS_STACK_SIZE
	.align		4
.L_51:
        /*0b00*/ 	.byte	0x04, 0x1e
        /*0b02*/ 	.short	(.L_53 - .L_52)
.L_52:
        /*0b04*/ 	.word	0x00000000


	//----- nvinfo : EIATTR_CBANK_PARAM_SIZE
	.align		4
.L_53:
        /*0b08*/ 	.byte	0x03, 0x19
        /*0b0a*/ 	.short	0x0800


	//----- nvinfo : EIATTR_PARAM_CBANK
	.align		4
        /*0b0c*/ 	.byte	0x04, 0x0a
        /*0b0e*/ 	.short	(.L_55 - .L_54)
	.align		4
.L_54:
        /*0b10*/ 	.word	index@(.nv.constant0._ZN7cutlass13device_kernelINS_4gemm6kernel13GemmUniversalIN4cute5tupleIJiiiiEEENS1_10collective13CollectiveMmaINS1_35MainloopSm100TmaUmmaWarpSpecializedILi8ELi2ELi4ENS5_IJNS4_1CILi2EEENSA_ILi1EEESC_EEEEENS5_IJNSA_ILi256EEENSA_ILi128EEENSA_ILi64EEEEEENS_6half_tENS5_IJlSC_lEEESJ_SK_NS4_8TiledMMAINS4_8MMA_AtomIJNS4_26SM100_MMA_F16BF16_2x1SM_SSISJ_SJ_fLi256ELi128ELNS4_4UMMA5MajorE0ELSP_0ELNSO_7ScaleInE0ELSQ_0EEEEEENS4_6LayoutINS5_IJSC_SC_SC_EEENS5_IJNSA_ILi0EEESV_SV_EEEEENS5_IJNS4_10UnderscoreESY_SY_EEEEENS4_18SM100_TMA_2SM_LOADENS4_14ComposedLayoutINS4_7SwizzleILi3ELi4ELi3EEENS4_18smem_ptr_flag_bitsILi16EEENST_INS5_IJNSA_ILi8EEESH_EEENS5_IJSH_SC_EEEEEEEvNS4_8identityES11_S1B_vS1C_EENS_8epilogue10collective18CollectiveEpilogueINS1E_23Sm100TmaWarpSpecializedILi4ELi2ELi32ELb1ELb0EEEJNS5_IJSG_SG_SH_EEENS5_IJNST_ISG_SC_EENST_INSA_ILi32EEESC_EEEEESJ_SK_SJ_SK_NS1E_6fusion15FusionCallbacksIS1I_NS1O_13LinCombEltActINS1E_6thread4GELUESJ_fSJ_fLNS_15FloatRoundStyleE2EEES1J_S1N_JEEENS4_5SM1004TMEM4LOAD26SM100_TMEM_LOAD_32dp32b32xENS4_13SM90_TMA_LOADENS12_INS13_ILi2ELi4ELi3EEES16_NST_INS5_IJS17_S1L_EEENS5_IJS1L_SC_EEEEEEENS4_39AutoVectorizingCopyWithAssumedAlignmentILi128EEENS4_14SM90_TMA_STOREES25_S27_S27_EEEvvEEEEvNT_6ParamsE)
        /*0b14*/ 	.short	0x0380
        /*0b16*/ 	.short	0x0800


	//----- nvinfo : EIATTR_SW_WAR
	.align		4
.L_55:
        /*0b18*/ 	.byte	0x04, 0x36
        /*0b1a*/ 	.short	(.L_57 - .L_56)
.L_56:
        /*0b1c*/ 	.word	0x00000008
.L_57:


//--------------------- .nv.callgraph             --------------------------
	.section	.nv.callgraph,"",@"SHT_CUDA_CALLGRAPH"
	.align	4
	.sectionentsize	8
	.align		4
        /*0000*/ 	.word	0x00000000
	.align		4
        /*0004*/ 	.word	0xffffffff
	.align		4
        /*0008*/ 	.word	index@(_ZN7cutlass13device_kernelINS_4gemm6kernel13GemmUniversalIN4cute5tupleIJiiiiEEENS1_10collective13CollectiveMmaINS1_35MainloopSm100TmaUmmaWarpSpecializedILi8ELi2ELi4ENS5_IJNS4_1CILi2EEENSA_ILi1EEESC_EEEEENS5_IJNSA_ILi256EEENSA_ILi128EEENSA_ILi64EEEEEENS_6half_tENS5_IJlSC_lEEESJ_SK_NS4_8TiledMMAINS4_8MMA_AtomIJNS4_26SM100_MMA_F16BF16_2x1SM_SSISJ_SJ_fLi256ELi128ELNS4_4UMMA5MajorE0ELSP_0ELNSO_7ScaleInE0ELSQ_0EEEEEENS4_6LayoutINS5_IJSC_SC_SC_EEENS5_IJNSA_ILi0EEESV_SV_EEEEENS5_IJNS4_10UnderscoreESY_SY_EEEEENS4_18SM100_TMA_2SM_LOADENS4_14ComposedLayoutINS4_7SwizzleILi3ELi4ELi3EEENS4_18smem_ptr_flag_bitsILi16EEENST_INS5_IJNSA_ILi8EEESH_EEENS5_IJSH_SC_EEEEEEEvNS4_8identityES11_S1B_vS1C_EENS_8epilogue10collective18CollectiveEpilogueINS1E_23Sm100TmaWarpSpecializedILi4ELi2ELi32ELb1ELb0EEEJNS5_IJSG_SG_SH_EEENS5_IJNST_ISG_SC_EENST_INSA_ILi32EEESC_EEEEESJ_SK_SJ_SK_NS1E_6fusion15FusionCallbacksIS1I_NS1O_13LinCombEltActINS1E_6thread4GELUESJ_fSJ_fLNS_15FloatRoundStyleE2EEES1J_S1N_JEEENS4_5SM1004TMEM4LOAD26SM100_TMEM_LOAD_32dp32b32xENS4_13SM90_TMA_LOADENS12_INS13_ILi2ELi4ELi3EEES16_NST_INS5_IJS17_S1L_EEENS5_IJS1L_SC_EEEEEEENS4_39AutoVectorizingCopyWithAssumedAlignmentILi128EEENS4_14SM90_TMA_STOREES25_S27_S27_EEEvvEEEEvNT_6ParamsE)
	.align		4
        /*000c*/ 	.word	index@(__assertfail)
	.align		4
        /*0010*/ 	.word	0x00000000
	.align		4
        /*0014*/ 	.word	0xfffffffe
	.align		4
        /*0018*/ 	.word	0x00000000
	.align		4
        /*001c*/ 	.word	0xfffffffd
	.align		4
        /*0020*/ 	.word	0x00000000
	.align		4
        /*0024*/ 	.word	0xfffffffc


//--------------------- .nv.constant4             --------------------------
	.section	.nv.constant4,"a",@progbits
	.align	8
	.align		8
.nv.constant4:
        /*0000*/ 	.dword	__assertfail
	.align		8
        /*0008*/ 	.dword	__unnamed_1
	.align		8
        /*0010*/ 	.dword	__unnamed_2
	.align		8
        /*0018*/ 	.dword	_ZN39_INTERNAL_92f5305b_4_k_cu_4339b448_36854cuda3std3__45__cpo5beginE
	.align		8
        /*0020*/ 	.dword	_ZN39_INTERNAL_92f5305b_4_k_cu_4339b448_36854cuda3std3__45__cpo3endE
	.align		8
        /*0028*/ 	.dword	_ZN39_INTERNAL_92f5305b_4_k_cu_4339b448_36854cuda3std3__45__cpo6cbeginE
	.align		8
        /*0030*/ 	.dword	_ZN39_INTERNAL_92f5305b_4_k_cu_4339b448_36854cuda3std3__45__cpo4cendE
	.align		8
        /*0038*/ 	.dword	_ZN39_INTERNAL_92f5305b_4_k_cu_4339b448_36854cuda3std3__441_GLOBAL__N__92f5305b_4_k_cu_4339b448_36856ignoreE
	.align		8
        /*0040*/ 	.dword	_ZN39_INTERNAL_92f5305b_4_k_cu_4339b448_36854cuda3std3__419piecewise_constructE
	.align		8
        /*0048*/ 	.dword	_ZN39_INTERNAL_92f5305b_4_k_cu_4339b448_36854cuda3std3__48in_placeE
	.align		8
        /*0050*/ 	.dword	_ZN39_INTERNAL_92f5305b_4_k_cu_4339b448_36854cuda3std6ranges3__45__cpo4swapE
	.align		8
        /*0058*/ 	.dword	_ZN39_INTERNAL_92f5305b_4_k_cu_4339b448_36854cuda3std6ranges3__45__cpo9iter_moveE
	.align		8
        /*0060*/ 	.dword	_ZN39_INTERNAL_92f5305b_4_k_cu_4339b448_36854cute7productE
	.align		8
        /*0068*/ 	.dword	_ZN39_INTERNAL_92f5305b_4_k_cu_4339b448_36854cute1_E
	.align		8
        /*0070*/ 	.dword	$str$25
	.align		8
        /*0078*/ 	.dword	$str$26
	.align		8
        /*0080*/ 	.dword	$str$27
	.align		8
        /*0088*/ 	.dword	$str$28


//--------------------- .text._ZN7cutlass13device_kernelINS_4gemm6kernel13GemmUniversalIN4cute5tupleIJiiiiEEENS1_10collective13CollectiveMmaINS1_35MainloopSm100TmaUmmaWarpSpecializedILi8ELi2ELi4ENS5_IJNS4_1CILi2EEENSA_ILi1EEESC_EEEEENS5_IJNSA_ILi256EEENSA_ILi128EEENSA_ILi64EEEEEENS_6half_tENS5_IJlSC_lEEESJ_SK_NS4_8TiledMMAINS4_8MMA_AtomIJNS4_26SM100_MMA_F16BF16_2x1SM_SSISJ_SJ_fLi256ELi128ELNS4_4UMMA5MajorE0ELSP_0ELNSO_7ScaleInE0ELSQ_0EEEEEENS4_6LayoutINS5_IJSC_SC_SC_EEENS5_IJNSA_ILi0EEESV_SV_EEEEENS5_IJNS4_10UnderscoreESY_SY_EEEEENS4_18SM100_TMA_2SM_LOADENS4_14ComposedLayoutINS4_7SwizzleILi3ELi4ELi3EEENS4_18smem_ptr_flag_bitsILi16EEENST_INS5_IJNSA_ILi8EEESH_EEENS5_IJSH_SC_EEEEEEEvNS4_8identityES11_S1B_vS1C_EENS_8epilogue10collective18CollectiveEpilogueINS1E_23Sm100TmaWarpSpecializedILi4ELi2ELi32ELb1ELb0EEEJNS5_IJSG_SG_SH_EEENS5_IJNST_ISG_SC_EENST_INSA_ILi32EEESC_EEEEESJ_SK_SJ_SK_NS1E_6fusion15FusionCallbacksIS1I_NS1O_13LinCombEltActINS1E_6thread4GELUESJ_fSJ_fLNS_15FloatRoundStyleE2EEES1J_S1N_JEEENS4_5SM1004TMEM4LOAD26SM100_TMEM_LOAD_32dp32b32xENS4_13SM90_TMA_LOADENS12_INS13_ILi2ELi4ELi3EEES16_NST_INS5_IJS17_S1L_EEENS5_IJS1L_SC_EEEEEEENS4_39AutoVectorizingCopyWithAssumedAlignmentILi128EEENS4_14SM90_TMA_STOREES25_S27_S27_EEEvvEEEEvNT_6ParamsE --------------------------
	.section	.text._ZN7cutlass13device_kernelINS_4gemm6kernel13GemmUniversalIN4cute5tupleIJiiiiEEENS1_10collective13CollectiveMmaINS1_35MainloopSm100TmaUmmaWarpSpecializedILi8ELi2ELi4ENS5_IJNS4_1CILi2EEENSA_ILi1EEESC_EEEEENS5_IJNSA_ILi256EEENSA_ILi128EEENSA_ILi64EEEEEENS_6half_tENS5_IJlSC_lEEESJ_SK_NS4_8TiledMMAINS4_8MMA_AtomIJNS4_26SM100_MMA_F16BF16_2x1SM_SSISJ_SJ_fLi256ELi128ELNS4_4UMMA5MajorE0ELSP_0ELNSO_7ScaleInE0ELSQ_0EEEEEENS4_6LayoutINS5_IJSC_SC_SC_EEENS5_IJNSA_ILi0EEESV_SV_EEEEENS5_IJNS4_10UnderscoreESY_SY_EEEEENS4_18SM100_TMA_2SM_LOADENS4_14ComposedLayoutINS4_7SwizzleILi3ELi4ELi3EEENS4_18smem_ptr_flag_bitsILi16EEENST_INS5_IJNSA_ILi8EEESH_EEENS5_IJSH_SC_EEEEEEEvNS4_8identityES11_S1B_vS1C_EENS_8epilogue10collective18CollectiveEpilogueINS1E_23Sm100TmaWarpSpecializedILi4ELi2ELi32ELb1ELb0EEEJNS5_IJSG_SG_SH_EEENS5_IJNST_ISG_SC_EENST_INSA_ILi32EEESC_EEEEESJ_SK_SJ_SK_NS1E_6fusion15FusionCallbacksIS1I_NS1O_13LinCombEltActINS1E_6thread4GELUESJ_fSJ_fLNS_15FloatRoundStyleE2EEES1J_S1N_JEEENS4_5SM1004TMEM4LOAD26SM100_TMEM_LOAD_32dp32b32xENS4_13SM90_TMA_LOADENS12_INS13_ILi2ELi4ELi3EEES16_NST_INS5_IJS17_S1L_EEENS5_IJS1L_SC_EEEEEEENS4_39AutoVectorizingCopyWithAssumedAlignmentILi128EEENS4_14SM90_TMA_STOREES25_S27_S27_EEEvvEEEEvNT_6ParamsE,"ax",@progbits
	.align	128
.text._ZN7cutlass13device_kernelINS_4gemm6kernel13GemmUniversalIN4cute5tupleIJiiiiEEENS1_10collective13CollectiveMmaINS1_35MainloopSm100TmaUmmaWarpSpecializedILi8ELi2ELi4ENS5_IJNS4_1CILi2EEENSA_ILi1EEESC_EEEEENS5_IJNSA_ILi256EEENSA_ILi128EEENSA_ILi64EEEEEENS_6half_tENS5_IJlSC_lEEESJ_SK_NS4_8TiledMMAINS4_8MMA_AtomIJNS4_26SM100_MMA_F16BF16_2x1SM_SSISJ_SJ_fLi256ELi128ELNS4_4UMMA5MajorE0ELSP_0ELNSO_7ScaleInE0ELSQ_0EEEEEENS4_6LayoutINS5_IJSC_SC_SC_EEENS5_IJNSA_ILi0EEESV_SV_EEEEENS5_IJNS4_10UnderscoreESY_SY_EEEEENS4_18SM100_TMA_2SM_LOADENS4_14ComposedLayoutINS4_7SwizzleILi3ELi4ELi3EEENS4_18smem_ptr_flag_bitsILi16EEENST_INS5_IJNSA_ILi8EEESH_EEENS5_IJSH_SC_EEEEEEEvNS4_8identityES11_S1B_vS1C_EENS_8epilogue10collective18CollectiveEpilogueINS1E_23Sm100TmaWarpSpecializedILi4ELi2ELi32ELb1ELb0EEEJNS5_IJSG_SG_SH_EEENS5_IJNST_ISG_SC_EENST_INSA_ILi32EEESC_EEEEESJ_SK_SJ_SK_NS1E_6fusion15FusionCallbacksIS1I_NS1O_13LinCombEltActINS1E_6thread4GELUESJ_fSJ_fLNS_15FloatRoundStyleE2EEES1J_S1N_JEEENS4_5SM1004TMEM4LOAD26SM100_TMEM_LOAD_32dp32b32xENS4_13SM90_TMA_LOADENS12_INS13_ILi2ELi4ELi3EEES16_NST_INS5_IJS17_S1L_EEENS5_IJS1L_SC_EEEEEEENS4_39AutoVectorizingCopyWithAssumedAlignmentILi128EEENS4_14SM90_TMA_STOREES25_S27_S27_EEEvvEEEEvNT_6ParamsE:
        .type           _ZN7cutlass13device_kernelINS_4gemm6kernel13GemmUniversalIN4cute5tupleIJiiiiEEENS1_10collective13CollectiveMmaINS1_35MainloopSm100TmaUmmaWarpSpecializedILi8ELi2ELi4ENS5_IJNS4_1CILi2EEENSA_ILi1EEESC_EEEEENS5_IJNSA_ILi256EEENSA_ILi128EEENSA_ILi64EEEEEENS_6half_tENS5_IJlSC_lEEESJ_SK_NS4_8TiledMMAINS4_8MMA_AtomIJNS4_26SM100_MMA_F16BF16_2x1SM_SSISJ_SJ_fLi256ELi128ELNS4_4UMMA5MajorE0ELSP_0ELNSO_7ScaleInE0ELSQ_0EEEEEENS4_6LayoutINS5_IJSC_SC_SC_EEENS5_IJNSA_ILi0EEESV_SV_EEEEENS5_IJNS4_10UnderscoreESY_SY_EEEEENS4_18SM100_TMA_2SM_LOADENS4_14ComposedLayoutINS4_7SwizzleILi3ELi4ELi3EEENS4_18smem_ptr_flag_bitsILi16EEENST_INS5_IJNSA_ILi8EEESH_EEENS5_IJSH_SC_EEEEEEEvNS4_8identityES11_S1B_vS1C_EENS_8epilogue10collective18CollectiveEpilogueINS1E_23Sm100TmaWarpSpecializedILi4ELi2ELi32ELb1ELb0EEEJNS5_IJSG_SG_SH_EEENS5_IJNST_ISG_SC_EENST_INSA_ILi32EEESC_EEEEESJ_SK_SJ_SK_NS1E_6fusion15FusionCallbacksIS1I_NS1O_13LinCombEltActINS1E_6thread4GELUESJ_fSJ_fLNS_15FloatRoundStyleE2EEES1J_S1N_JEEENS4_5SM1004TMEM4LOAD26SM100_TMEM_LOAD_32dp32b32xENS4_13SM90_TMA_LOADENS12_INS13_ILi2ELi4ELi3EEES16_NST_INS5_IJS17_S1L_EEENS5_IJS1L_SC_EEEEEEENS4_39AutoVectorizingCopyWithAssumedAlignmentILi128EEENS4_14SM90_TMA_STOREES25_S27_S27_EEEvvEEEEvNT_6ParamsE,@function
        .size           _ZN7cutlass13device_kernelINS_4gemm6kernel13GemmUniversalIN4cute5tupleIJiiiiEEENS1_10collective13CollectiveMmaINS1_35MainloopSm100TmaUmmaWarpSpecializedILi8ELi2ELi4ENS5_IJNS4_1CILi2EEENSA_ILi1EEESC_EEEEENS5_IJNSA_ILi256EEENSA_ILi128EEENSA_ILi64EEEEEENS_6half_tENS5_IJlSC_lEEESJ_SK_NS4_8TiledMMAINS4_8MMA_AtomIJNS4_26SM100_MMA_F16BF16_2x1SM_SSISJ_SJ_fLi256ELi128ELNS4_4UMMA5MajorE0ELSP_0ELNSO_7ScaleInE0ELSQ_0EEEEEENS4_6LayoutINS5_IJSC_SC_SC_EEENS5_IJNSA_ILi0EEESV_SV_EEEEENS5_IJNS4_10UnderscoreESY_SY_EEEEENS4_18SM100_TMA_2SM_LOADENS4_14ComposedLayoutINS4_7SwizzleILi3ELi4ELi3EEENS4_18smem_ptr_flag_bitsILi16EEENST_INS5_IJNSA_ILi8EEESH_EEENS5_IJSH_SC_EEEEEEEvNS4_8identityES11_S1B_vS1C_EENS_8epilogue10collective18CollectiveEpilogueINS1E_23Sm100TmaWarpSpecializedILi4ELi2ELi32ELb1ELb0EEEJNS5_IJSG_SG_SH_EEENS5_IJNST_ISG_SC_EENST_INSA_ILi32EEESC_EEEEESJ_SK_SJ_SK_NS1E_6fusion15FusionCallbacksIS1I_NS1O_13LinCombEltActINS1E_6thread4GELUESJ_fSJ_fLNS_15FloatRoundStyleE2EEES1J_S1N_JEEENS4_5SM1004TMEM4LOAD26SM100_TMEM_LOAD_32dp32b32xENS4_13SM90_TMA_LOADENS12_INS13_ILi2ELi4ELi3EEES16_NST_INS5_IJS17_S1L_EEENS5_IJS1L_SC_EEEEEEENS4_39AutoVectorizingCopyWithAssumedAlignmentILi128EEENS4_14SM90_TMA_STOREES25_S27_S27_EEEvvEEEEvNT_6ParamsE,(.L_x_193 - _ZN7cutlass13device_kernelINS_4gemm6kernel13GemmUniversalIN4cute5tupleIJiiiiEEENS1_10collective13CollectiveMmaINS1_35MainloopSm100TmaUmmaWarpSpecializedILi8ELi2ELi4ENS5_IJNS4_1CILi2EEENSA_ILi1EEESC_EEEEENS5_IJNSA_ILi256EEENSA_ILi128EEENSA_ILi64EEEEEENS_6half_tENS5_IJlSC_lEEESJ_SK_NS4_8TiledMMAINS4_8MMA_AtomIJNS4_26SM100_MMA_F16BF16_2x1SM_SSISJ_SJ_fLi256ELi128ELNS4_4UMMA5MajorE0ELSP_0ELNSO_7ScaleInE0ELSQ_0EEEEEENS4_6LayoutINS5_IJSC_SC_SC_EEENS5_IJNSA_ILi0EEESV_SV_EEEEENS5_IJNS4_10UnderscoreESY_SY_EEEEENS4_18SM100_TMA_2SM_LOADENS4_14ComposedLayoutINS4_7SwizzleILi3ELi4ELi3EEENS4_18smem_ptr_flag_bitsILi16EEENST_INS5_IJNSA_ILi8EEESH_EEENS5_IJSH_SC_EEEEEEEvNS4_8identityES11_S1B_vS1C_EENS_8epilogue10collective18CollectiveEpilogueINS1E_23Sm100TmaWarpSpecializedILi4ELi2ELi32ELb1ELb0EEEJNS5_IJSG_SG_SH_EEENS5_IJNST_ISG_SC_EENST_INSA_ILi32EEESC_EEEEESJ_SK_SJ_SK_NS1E_6fusion15FusionCallbacksIS1I_NS1O_13LinCombEltActINS1E_6thread4GELUESJ_fSJ_fLNS_15FloatRoundStyleE2EEES1J_S1N_JEEENS4_5SM1004TMEM4LOAD26SM100_TMEM_LOAD_32dp32b32xENS4_13SM90_TMA_LOADENS12_INS13_ILi2ELi4ELi3EEES16_NST_INS5_IJS17_S1L_EEENS5_IJS1L_SC_EEEEEEENS4_39AutoVectorizingCopyWithAssumedAlignmentILi128EEENS4_14SM90_TMA_STOREES25_S27_S27_EEEvvEEEEvNT_6ParamsE)
        .other          _ZN7cutlass13device_kernelINS_4gemm6kernel13GemmUniversalIN4cute5tupleIJiiiiEEENS1_10collective13CollectiveMmaINS1_35MainloopSm100TmaUmmaWarpSpecializedILi8ELi2ELi4ENS5_IJNS4_1CILi2EEENSA_ILi1EEESC_EEEEENS5_IJNSA_ILi256EEENSA_ILi128EEENSA_ILi64EEEEEENS_6half_tENS5_IJlSC_lEEESJ_SK_NS4_8TiledMMAINS4_8MMA_AtomIJNS4_26SM100_MMA_F16BF16_2x1SM_SSISJ_SJ_fLi256ELi128ELNS4_4UMMA5MajorE0ELSP_0ELNSO_7ScaleInE0ELSQ_0EEEEEENS4_6LayoutINS5_IJSC_SC_SC_EEENS5_IJNSA_ILi0EEESV_SV_EEEEENS5_IJNS4_10UnderscoreESY_SY_EEEEENS4_18SM100_TMA_2SM_LOADENS4_14ComposedLayoutINS4_7SwizzleILi3ELi4ELi3EEENS4_18smem_ptr_flag_bitsILi16EEENST_INS5_IJNSA_ILi8EEESH_EEENS5_IJSH_SC_EEEEEEEvNS4_8identityES11_S1B_vS1C_EENS_8epilogue10collective18CollectiveEpilogueINS1E_23Sm100TmaWarpSpecializedILi4ELi2ELi32ELb1ELb0EEEJNS5_IJSG_SG_SH_EEENS5_IJNST_ISG_SC_EENST_INSA_ILi32EEESC_EEEEESJ_SK_SJ_SK_NS1E_6fusion15FusionCallbacksIS1I_NS1O_13LinCombEltActINS1E_6thread4GELUESJ_fSJ_fLNS_15FloatRoundStyleE2EEES1J_S1N_JEEENS4_5SM1004TMEM4LOAD26SM100_TMEM_LOAD_32dp32b32xENS4_13SM90_TMA_LOADENS12_INS13_ILi2ELi4ELi3EEES16_NST_INS5_IJS17_S1L_EEENS5_IJS1L_SC_EEEEEEENS4_39AutoVectorizingCopyWithAssumedAlignmentILi128EEENS4_14SM90_TMA_STOREES25_S27_S27_EEEvvEEEEvNT_6ParamsE,@"STO_CUDA_ENTRY STV_DEFAULT"
_ZN7cutlass13device_kernelINS_4gemm6kernel13GemmUniversalIN4cute5tupleIJiiiiEEENS1_10collective13CollectiveMmaINS1_35MainloopSm100TmaUmmaWarpSpecializedILi8ELi2ELi4ENS5_IJNS4_1CILi2EEENSA_ILi1EEESC_EEEEENS5_IJNSA_ILi256EEENSA_ILi128EEENSA_ILi64EEEEEENS_6half_tENS5_IJlSC_lEEESJ_SK_NS4_8TiledMMAINS4_8MMA_AtomIJNS4_26SM100_MMA_F16BF16_2x1SM_SSISJ_SJ_fLi256ELi128ELNS4_4UMMA5MajorE0ELSP_0ELNSO_7ScaleInE0ELSQ_0EEEEEENS4_6LayoutINS5_IJSC_SC_SC_EEENS5_IJNSA_ILi0EEESV_SV_EEEEENS5_IJNS4_10UnderscoreESY_SY_EEEEENS4_18SM100_TMA_2SM_LOADENS4_14ComposedLayoutINS4_7SwizzleILi3ELi4ELi3EEENS4_18smem_ptr_flag_bitsILi16EEENST_INS5_IJNSA_ILi8EEESH_EEENS5_IJSH_SC_EEEEEEEvNS4_8identityES11_S1B_vS1C_EENS_8epilogue10collective18CollectiveEpilogueINS1E_23Sm100TmaWarpSpecializedILi4ELi2ELi32ELb1ELb0EEEJNS5_IJSG_SG_SH_EEENS5_IJNST_ISG_SC_EENST_INSA_ILi32EEESC_EEEEESJ_SK_SJ_SK_NS1E_6fusion15FusionCallbacksIS1I_NS1O_13LinCombEltActINS1E_6thread4GELUESJ_fSJ_fLNS_15FloatRoundStyleE2EEES1J_S1N_JEEENS4_5SM1004TMEM4LOAD26SM100_TMEM_LOAD_32dp32b32xENS4_13SM90_TMA_LOADENS12_INS13_ILi2ELi4ELi3EEES16_NST_INS5_IJS17_S1L_EEENS5_IJS1L_SC_EEEEEEENS4_39AutoVectorizingCopyWithAssumedAlignmentILi128EEENS4_14SM90_TMA_STOREES25_S27_S27_EEEvvEEEEvNT_6ParamsE:
[----:B------:R-:W1:Y:S01]  /*0000*/  LDC R1, c[0x0][0x37c] ;  /* 0x0000df00ff017b82 */ /* 0x000e620000000800 */
[----:B------:R-:W2:Y:S01]  /*0010*/  S2R R131, SR_TID.X ;  /* 0x0000000000837919 */ /* 0x000ea20000002100 */
[----:B------:R-:W3:Y:S06]  /*0020*/  LDCU.64 UR8, c[0x0][0x890] ;  /* 0x00011200ff0877ac */ /* 0x000eec0008000a00 */
[----:B------:R-:W4:Y:S01]  /*0030*/  S2UR UR37, SR_CgaCtaId ;  /* 0x00000000002579c3 */ /* 0x000f220000008800 */
[----:B------:R-:W-:Y:S02]  /*0040*/  PRMT R110, RZ, 0x7610, R110 ;  /* 0x00007610ff6e7816 */ /* 0x000fe4000000006e */
[----:B------:R-:W-:Y:S01]  /*0050*/  ELECT P0, URZ, PT ;  /* 0x0000000000ff782f */ /* 0x000fe20003800000 */
[----:B------:R-:W1:Y:S01]  /*0060*/  LDCU.64 UR38, c[0x0][0x358] ;  /* 0x00006b00ff2677ac */ /* 0x000e620008000a00 */
[----:B---3--:R-:W-:-:S04]  /*0070*/  UISETP.NE.U32.AND UP2, UPT, UR8, URZ, UPT ;  /* 0x000000ff0800728c */ /* 0x008fc8000bf45070 */
[----:B------:R-:W-:Y:S02]  /*0080*/  UISETP.NE.AND.EX UP2, UPT, UR9, URZ, UPT, UP2 ;  /* 0x000000ff0900728c */ /* 0x000fe4000bf45320 */
[----:B----4-:R-:W-:Y:S02]  /*0090*/  ULOP3.LUT UR5, UR37, 0x1, URZ, 0xc0, !UPT ;  /* 0x0000000125057892 */ /* 0x010fe4000f8ec0ff */
[----:B------:R-:W-:Y:S01]  /*00a0*/  ULOP3.LUT UR4, UR37, 0x1, URZ, 0x3c, !UPT ;  /* 0x0000000125047892 */ /* 0x000fe2000f8e3cff */
[----:B--2---:R-:W-:-:S05]  /*00b0*/  SHF.R.U32.HI R134, RZ, 0x5, R131 ;  /* 0x00000005ff867819 */ /* 0x004fca0000011683 */
[----:B------:R-:W2:Y:S02]  /*00c0*/  SHFL.IDX PT, R0, R134, RZ, 0x1f ;  /* 0x00001fff86007589 */ /* 0x000ea400000e0000 */
[----:B--2---:R-:W-:Y:S01]  /*00d0*/  R2UR UR10, R0 ;  /* 0x00000000000a72ca */ /* 0x004fe200000e0000 */
[----:B-1----:R-:W-:Y:S05]  /*00e0*/  BRA.U UP2, `(.L_x_0) ;  /* 0x00000001022c7547 */ /* 0x002fea000b800000 */
[----:B------:R-:W1:Y:S02]  /*00f0*/  LDCU.64 UR6, c[0x0][0x888] ;  /* 0x00011100ff0677ac */ /* 0x000e640008000a00 */
[----:B-1----:R-:W-:-:S04]  /*0100*/  UISETP.NE.U32.AND UP0, UPT, UR6, URZ, UPT ;  /* 0x000000ff0600728c */ /* 0x002fc8000bf05070 */
[----:B------:R-:W-:-:S09]  /*0110*/  UISETP.NE.AND.EX UP0, UPT, UR7, URZ, UPT, UP0 ;  /* 0x000000ff0700728c */ /* 0x000fd2000bf05300 */
[----:B------:R-:W-:Y:S05]  /*0120*/  BRA.U !UP0, `(.L_x_1) ;  /* 0x0000000108107547 */ /* 0x000fea000b800000 */
[----:B------:R-:W1:Y:S02]  /*0130*/  LDC.64 R2, c[0x0][0x888] ;  /* 0x00022200ff027b82 */ /* 0x000e640000000a00 */
[----:B-1----:R1:W5:Y:S01]  /*0140*/  LDG.E R83, desc[UR38][R2.64] ;  /* 0x0000002602537981 */ /* 0x002362000c1e1900 */
[----:B------:R-:W-:Y:S01]  /*0150*/  HFMA2 R110, -RZ, RZ, 0, 5.9604644775390625e-08 ;  /* 0x00000001ff6e7431 */ /* 0x000fe200000001ff */
[----:B------:R-:W-:Y:S05]  /*0160*/  BRA `(.L_x_0) ;  /* 0x00000000000c7947 */ /* 0x000fea0003800000 */
.L_x_1:
[----:B------:R-:W1:Y:S01]  /*0170*/  LDCU UR6, c[0x0][0x880] ;  /* 0x00011000ff0677ac */ /* 0x000e620008000800 */
[----:B------:R-:W-:Y:S01]  /*0180*/  HFMA2 R110, -RZ, RZ, 0, 5.9604644775390625e-08 ;  /* 0x00000001ff6e7431 */ /* 0x000fe200000001ff */
[----:B-1----:R-:W-:-:S07]  /*0190*/  MOV R83, UR6 ;  /* 0x0000000600537c02 */ /* 0x002fce0008000f00 */
.L_x_0:
[----:B------:R-:W2:Y:S02]  /*01a0*/  LDCU.64 UR6, c[0x0][0x8b0] ;  /* 0x00011600ff0677ac */ /* 0x000ea40008000a00 */
[----:B--2---:R-:W-:-:S04]  /*01b0*/  UISETP.NE.U32.AND UP0, UPT, UR6, URZ, UPT ;  /* 0x000000ff0600728c */ /* 0x004fc8000bf05070 */
[----:B------:R-:W-:-:S09]  /*01c0*/  UISETP.NE.AND.EX UP0, UPT, UR7, URZ, UPT, UP0 ;  /* 0x000000ff0700728c */ /* 0x000fd2000bf05300 */
[----:B------:R-:W-:Y:S05]  /*01d0*/  BRA.U UP0, `(.L_x_2) ;  /* 0x0000000100247547 */ /* 0x000fea000b800000 */
[----:B------:R-:W2:Y:S02]  /*01e0*/  LDCU.64 UR6, c[0x0][0x8a8] ;  /* 0x00011500ff0677ac */ /* 0x000ea40008000a00 */
[----:B--2---:R-:W-:-:S04]  /*01f0*/  UISETP.NE.U32.AND UP0, UPT, UR6, URZ, UPT ;  /* 0x000000ff0600728c */ /* 0x004fc8000bf05070 */
[----:B------:R-:W-:-:S09]  /*0200*/  UISETP.NE.AND.EX UP0, UPT, UR7, URZ, UPT, UP0 ;  /* 0x000000ff0700728c */ /* 0x000fd2000bf05300 */
[----:B------:R-:W-:Y:S05]  /*0210*/  BRA.U !UP0, `(.L_x_3) ;  /* 0x00000001080c7547 */ /* 0x000fea000b800000 */
[----:B-1----:R-:W1:Y:S02]  /*0220*/  LDC.64 R2, c[0x0][0x8a8] ;  /* 0x00022a00ff027b82 */ /* 0x002e640000000a00 */
[----:B-1----:R2:W5:Y:S01]  /*0230*/  LDG.E R69, desc[UR38][R2.64] ;  /* 0x0000002602457981 */ /* 0x002562000c1e1900 */
[----:B------:R-:W-:Y:S05]  /*0240*/  BRA `(.L_x_2) ;  /* 0x0000000000087947 */ /* 0x000fea0003800000 */
.L_x_3:
[----:B------:R-:W2:Y:S02]  /*0250*/  LDCU UR6, c[0x0][0x8a0] ;  /* 0x00011400ff0677ac */ /* 0x000ea40008000800 */
[----:B--2---:R-:W-:Y:S02]  /*0260*/  MOV R69, UR6 ;  /* 0x0000000600457c02 */ /* 0x004fe40008000f00 */
.L_x_2:
[----:B------:R-:W-:Y:S01]  /*0270*/  IMAD.U32 R0, RZ, RZ, UR10 ;  /* 0x0000000aff007e24 */ /* 0x000fe2000f8e00ff */
[----:B------:R-:W-:Y:S04]  /*0280*/  BSSY.RECONVERGENT B0, `(.L_x_4) ;  /* 0x000000c000007945 */ /* 0x000fe80003800200 */
[C---:B------:R-:W-:Y:S02]  /*0290*/  ISETP.NE.OR P2, PT, R0.reuse, 0x1, !P0 ;  /* 0x000000010000780c */ /* 0x040fe40004745670 */
[----:B------:R-:W-:-:S11]  /*02a0*/  ISETP.NE.OR P1, PT, R0, 0x3, !P0 ;  /* 0x000000030000780c */ /* 0x000fd60004725670 */
[----:B------:R-:W-:Y:S05]  /*02b0*/  @P2 BRA `(.L_x_5) ;  /* 0x0000000000202947 */ /* 0x000fea0003800000 */
[----:B------:R-:W3:Y:S02]  /*02c0*/  LDCU.64 UR6, c[0x0][0x348] ;  /* 0x00006900ff0677ac */ /* 0x000ee40008000a00 */
[----:B---3--:R-:W-:Y:S02]  /*02d0*/  UIADD3 UR12, UP1, UPT, UR6, 0x80, URZ ;  /* 0x00000080060c7890 */ /* 0x008fe4000ff3e0ff */
[----:B------:R-:W-:Y:S02]  /*02e0*/  UIADD3 UR6, UP0, UPT, UR6, 0x180, URZ ;  /* 0x0000018006067890 */ /* 0x000fe4000ff1e0ff */
[----:B------:R-:W-:Y:S02]  /*02f0*/  UIADD3.X UR13, UPT, UPT, URZ, UR7, URZ, UP1, !UPT ;  /* 0x00000007ff0d7290 */ /* 0x000fe40008ffe4ff */
[----:B------:R-:W-:-:S07]  /*0300*/  UIADD3.X UR7, UPT, UPT, URZ, UR7, URZ, UP0, !UPT ;  /* 0x00000007ff077290 */ /* 0x000fce00087fe4ff */
[----:B------:R3:W-:Y:S02]  /*0310*/  UTMACCTL.PF [UR12] ;  /* 0x000000000c0079b9 */ /* 0x0007e40008040000 */
[----:B------:R3:W-:Y:S02]  /*0320*/  UTMACCTL.PF [UR6] ;  /* 0x00000000060079b9 */ /* 0x0007e40008040000 */
[----:B---3--:R-:W-:Y:S01]  /*0330*/  NOP ;  /* 0x0000000000007918 */ /* 0x008fe20000000000 */
.L_x_5:
[----:B------:R-:W-:Y:S05]  /*0340*/  BSYNC.RECONVERGENT B0 ;  /* 0x0000000000007941 */ /* 0x000fea0003800200 */
.L_x_4:
[----:B------:R-:W-:Y:S04]  /*0350*/  BSSY.RECONVERGENT B0, `(.L_x_6) ;  /* 0x000000a000007945 */ /* 0x000fe80003800200 */
        /* <DEDUP_REMOVED lines=9> */
.L_x_7:
[----:B------:R-:W-:Y:S05]  /*03f0*/  BSYNC.RECONVERGENT B0 ;  /* 0x0000000000007941 */ /* 0x000fea0003800200 */
.L_x_6:
[----:B------:R-:W3:Y:S01]  /*0400*/  LDCU.64 UR6, c[0x0][0x888] ;  /* 0x00011100ff0677ac */ /* 0x000ee20008000a00 */
[----:B------:R-:W-:Y:S02]  /*0410*/  UISETP.EQ.U32.AND UP1, UPT, UR8, URZ, UPT ;  /* 0x000000ff0800728c */ /* 0x000fe4000bf22070 */
[----:B------:R-:W-:Y:S02]  /*0420*/  UPLOP3.LUT UP5, UPT, UPT, UPT, UPT, 0x40, 0x4 ;  /* 0x000000000004789c */ /* 0x000fe40003fae870 */
[----:B---3--:R-:W-:-:S04]  /*0430*/  UISETP.NE.U32.AND UP0, UPT, UR6, URZ, UPT ;  /* 0x000000ff0600728c */ /* 0x008fc8000bf05070 */
[----:B------:R-:W-:-:S04]  /*0440*/  UISETP.NE.AND.EX UP0, UPT, UR7, URZ, UPT, UP0 ;  /* 0x000000ff0700728c */ /* 0x000fc8000bf05300 */
[----:B------:R-:W-:-:S04]  /*0450*/  UISETP.EQ.OR.EX UP3, UPT, UR9, URZ, !UP0, UP1 ;  /* 0x000000ff0900728c */ /* 0x000fc8000c762710 */
[----:B------:R-:W-:-:S05]  /*0460*/  UP2UR UR45, UPR, URZ, 0x8 ;  /* 0x00000008ff2d7883 */ /* 0x000fca0008000000 */
[----:B------:R-:W-:Y:S07]  /*0470*/  BRA.U !UP3, `(.L_x_8) ;  /* 0x000000010b147547 */ /* 0x000fee000b800000 */
[----:B------:R-:W-:Y:S01]  /*0480*/  PLOP3.LUT P2, PT, PT, PT, UP2, 0x80, 0x8 ;  /* 0x000000000008781c */ /* 0x000fe20003f4f028 */
[----:B------:R-:W-:-:S12]  /*0490*/  UPLOP3.LUT UP5, UPT, UPT, UPT, UP0, 0x40, 0x4 ;  /* 0x000000000004789c */ /* 0x000fd80003fae800 */
[----:B-----5:R-:W-:-:S13]  /*04a0*/  @!P2 FSETP.EQ.AND P1, PT, R83, RZ, PT ;  /* 0x000000ff5300a20b */ /* 0x020fda0003f22000 */
[----:B------:R-:W-:Y:S01]  /*04b0*/  @!P2 VOTEU.ANY UP1, P1 ;  /* 0x0000000000ffa886 */ /* 0x000fe20000820100 */
[----:B------:R-:W-:-:S11]  /*04c0*/  @!UP2 UPLOP3.LUT UP5, UPT, UPT, UPT, UP1, 0x80, 0x8 ;  /* 0x000000000008a89c */ /* 0x000fd60003faf010 */
.L_x_8:
[----:B------:R-:W3:Y:S01]  /*04d0*/  SHFL.IDX PT, R0, R134, RZ, 0x1f ;  /* 0x00001fff86007589 */ /* 0x000ee200000e0000 */
[----:B------:R-:W-:-:S04]  /*04e0*/  UISETP.NE.AND UP1, UPT, UR10, 0x2, UPT ;  /* 0x000000020a00788c */ /* 0x000fc8000bf25270 */
[----:B------:R-:W-:Y:S02]  /*04f0*/  UISETP.EQ.AND UP2, UPT, UR5, URZ, !UP1 ;  /* 0x000000ff0500728c */ /* 0x000fe4000cf42270 */
[----:B------:R-:W-:-:S04]  /*0500*/  USEL UR6, URZ, 0x1, UP1 ;  /* 0x00000001ff067887 */ /* 0x000fc80008800000 */
[----:B------:R-:W-:Y:S02]  /*0510*/  PLOP3.LUT P5, PT, P0, PT, UP2, 0x80, 0x8 ;  /* 0x000000000008781c */ /* 0x000fe400007af028 */
[----:B---3--:R-:W-:-:S13]  /*0520*/  ISETP.NE.AND P1, PT, R0, RZ, PT ;  /* 0x000000ff0000720c */ /* 0x008fda0003f25270 */
[----:B------:R-:W-:Y:S05]  /*0530*/  @P1 BRA `(.L_x_9) ;  /* 0x0000000000641947 */ /* 0x000fea0003800000 */
[----:B------:R-:W-:Y:S01]  /*0540*/  UMOV UR8, 0x400 ;  /* 0x0000040000087882 */ /* 0x000fe20000000000 */
[----:B------:R-:W-:Y:S01]  /*0550*/  UMOV UR7, 0x1 ;  /* 0x0000000100077882 */ /* 0x000fe20000000000 */
[----:B------:R-:W-:Y:S02]  /*0560*/  ULEA UR8, UR37, UR8, 0x18 ;  /* 0x0000000825087291 */ /* 0x000fe4000f8ec0ff */
[----:B------:R-:W-:-:S04]  /*0570*/  UIADD3 UR12, UPT, UPT, -UR7, 0x100000, URZ ;  /* 0x00100000070c7890 */ /* 0x000fc8000fffe1ff */
[----:B------:R-:W-:Y:S02]  /*0580*/  USHF.L.U32 UR13, UR12, 0xb, URZ ;  /* 0x0000000b0c0d7899 */ /* 0x000fe400080006ff */
[----:B------:R-:W-:Y:S01]  /*0590*/  USHF.L.U32 UR12, UR12, 0x1, URZ ;  /* 0x000000010c0c7899 */ /* 0x000fe200080006ff */
[----:B------:R-:W-:Y:S01]  /*05a0*/  ELECT P1, URZ, PT ;  /* 0x0000000000ff782f */ /* 0x000fe20003820000 */
[----:B------:R-:W3:Y:S10]  /*05b0*/  FENCE.VIEW.ASYNC.S ;  /* 0x00000000000073c6 */ /* 0x000ef40000000000 */
[----:B---3--:R3:W4:Y:S01]  /*05c0*/  SYNCS.EXCH.64 URZ, [UR8], UR12 ;  /* 0x0000000c08ff75b2 */ /* 0x0087220008000100 */
[----:B------:R3:W1:Y:S01]  /*05d0*/  SYNCS.EXCH.64 URZ, [UR8+0x40], UR12 ;  /* 0x0000400c08ff75b2 */ /* 0x0006620008000100 */
        /* <DEDUP_REMOVED lines=13> */
[----:B------:R3:W1:Y:S02]  /*06b0*/  SYNCS.EXCH.64 URZ, [UR8+0x78], UR12 ;  /* 0x0000780c08ff75b2 */ /* 0x0006640008000100 */
[----:B---3--:R-:W-:Y:S01]  /*06c0*/  NOP ;  /* 0x0000000000007918 */ /* 0x008fe20000000000 */
.L_x_9:
[----:B------:R-:W3:Y:S01]  /*06d0*/  SHFL.IDX PT, R0, R134, RZ, 0x1f ;  /* 0x00001fff86007589 */ /* 0x000ee200000e0000 */
[----:B------:R-:W-:Y:S01]  /*06e0*/  NOP ;  /* 0x0000000000007918 */ /* 0x000fe20000000000 */
[----:B---3--:R-:W-:-:S13]  /*06f0*/  ISETP.NE.AND P1, PT, R0, 0x1, PT ;  /* 0x000000010000780c */ /* 0x008fda0003f25270 */
[----:B------:R-:W-:Y:S05]  /*0700*/  @P1 BRA `(.L_x_10) ;  /* 0x0000000000541947 */ /* 0x000fea0003800000 */
[----:B------:R-:W-:Y:S01]  /*0710*/  UMOV UR9, 0x400 ;  /* 0x0000040000097882 */ /* 0x000fe20000000000 */
[----:B------:R-:W-:Y:S01]  /*0720*/  UMOV UR8, 0x20 ;  /* 0x0000002000087882 */ /* 0x000fe20000000000 */
[----:B------:R-:W-:Y:S01]  /*0730*/  UMOV UR7, 0x80 ;  /* 0x0000008000077882 */ /* 0x000fe20000000000 */
[----:B------:R-:W-:Y:S02]  /*0740*/  ULEA UR9, UR37, UR9, 0x18 ;  /* 0x0000000925097291 */ /* 0x000fe4000f8ec0ff */
[----:B------:R-:W-:-:S04]  /*0750*/  UIADD3 UR12, UPT, UPT, -UR8, 0x100000, URZ ;  /* 0x00100000080c7890 */ /* 0x000fc8000fffe1ff */
[----:B------:R-:W-:Y:S02]  /*0760*/  USHF.L.U32 UR13, UR12, 0xb, URZ ;  /* 0x0000000b0c0d7899 */ /* 0x000fe400080006ff */
[----:B------:R-:W-:Y:S02]  /*0770*/  USHF.L.U32 UR12, UR12, 0x1, URZ ;  /* 0x000000010c0c7899 */ /* 0x000fe400080006ff */
[----:B------:R-:W-:-:S04]  /*0780*/  UIADD3 UR14, UPT, UPT, -UR7, 0x100000, URZ ;  /* 0x00100000070e7890 */ /* 0x000fc8000fffe1ff */
[----:B------:R-:W-:Y:S02]  /*0790*/  USHF.L.U32 UR15, UR14, 0xb, URZ ;  /* 0x0000000b0e0f7899 */ /* 0x000fe400080006ff */
[----:B------:R-:W-:Y:S01]  /*07a0*/  USHF.L.U32 UR14, UR14, 0x1, URZ ;  /* 0x000000010e0e7899 */ /* 0x000fe200080006ff */
[----:B------:R-:W-:Y:S01]  /*07b0*/  ELECT P1, URZ, PT ;  /* 0x0000000000ff782f */ /* 0x000fe20003820000 */
[----:B------:R-:W3:Y:S02]  /*07c0*/  FENCE.VIEW.ASYNC.S ;  /* 0x00000000000073c6 */ /* 0x000ee40000000000 */
[----:B---3--:R3:W1:Y:S08]  /*07d0*/  SYNCS.EXCH.64 URZ, [UR9+0x80], UR12 ;  /* 0x0000800c09ff75b2 */ /* 0x0086700008000100 */
[----:B------:R3:W1:Y:S01]  /*07e0*/  SYNCS.EXCH.64 URZ, [UR9+0xa0], UR14 ;  /* 0x0000a00e09ff75b2 */ /* 0x0006620008000100 */
[----:B------:R3:W1:Y:S01]  /*07f0*/  SYNCS.EXCH.64 URZ, [UR9+0x88], UR12 ;  /* 0x0000880c09ff75b2 */ /* 0x0006620008000100 */
[----:B------:R3:W1:Y:S01]  /*0800*/  SYNCS.EXCH.64 URZ, [UR9+0xa8], UR14 ;  /* 0x0000a80e09ff75b2 */ /* 0x0006620008000100 */
[----:B------:R3:W1:Y:S01]  /*0810*/  SYNCS.EXCH.64 URZ, [UR9+0x90], UR12 ;  /* 0x0000900c09ff75b2 */ /* 0x0006620008000100 */
[----:B------:R3:W1:Y:S01]  /*0820*/  SYNCS.EXCH.64 URZ, [UR9+0xb0], UR14 ;  /* 0x0000b00e09ff75b2 */ /* 0x0006620008000100 */
[----:B------:R3:W1:Y:S01]  /*0830*/  SYNCS.EXCH.64 URZ, [UR9+0x98], UR12 ;  /* 0x0000980c09ff75b2 */ /* 0x0006620008000100 */
[----:B------:R3:W1:Y:S01]  /*0840*/  SYNCS.EXCH.64 URZ, [UR9+0xb8], UR14 ;  /* 0x0000b80e09ff75b2 */ /* 0x0006620008000100 */
[----:B------:R-:W-:Y:S01]  /*0850*/  NOP ;  /* 0x0000000000007918 */ /* 0x000fe20000000000 */
.L_x_10:
[----:B------:R-:W2:Y:S01]  /*0860*/  SHFL.IDX PT, R0, R134, RZ, 0x1f ;  /* 0x00001fff86007589 */ /* 0x000ea200000e0000 */
[----:B------:R-:W-:Y:S01]  /*0870*/  NOP ;  /* 0x0000000000007918 */ /* 0x000fe20000000000 */
[----:B--2---:R-:W-:-:S13]  /*0880*/  ISETP.NE.AND P1, PT, R0, 0x3, PT ;  /* 0x000000030000780c */ /* 0x004fda0003f25270 */
[----:B------:R-:W-:Y:S05]  /*0890*/  @P1 BRA `(.L_x_11) ;  /* 0x00000000002c1947 */ /* 0x000fea0003800000 */
[----:B------:R-:W-:Y:S01]  /*08a0*/  UMOV UR8, 0x400 ;  /* 0x0000040000087882 */ /* 0x000fe20000000000 */
[----:B------:R-:W-:Y:S01]  /*08b0*/  UMOV UR7, 0x20 ;  /* 0x0000002000077882 */ /* 0x000fe20000000000 */
[----:B------:R-:W-:Y:S02]  /*08c0*/  ULEA UR8, UR37, UR8, 0x18 ;  /* 0x0000000825087291 */ /* 0x000fe4000f8ec0ff */
[----:B---3--:R-:W-:-:S04]  /*08d0*/  UIADD3 UR12, UPT, UPT, -UR7, 0x100000, URZ ;  /* 0x00100000070c7890 */ /* 0x008fc8000fffe1ff */
[----:B------:R-:W-:Y:S02]  /*08e0*/  USHF.L.U32 UR13, UR12, 0xb, URZ ;  /* 0x0000000b0c0d7899 */ /* 0x000fe400080006ff */
[----:B------:R-:W-:Y:S01]  /*08f0*/  USHF.L.U32 UR12, UR12, 0x1, URZ ;  /* 0x000000010c0c7899 */ /* 0x000fe200080006ff */
[----:B------:R-:W-:Y:S01]  /*0900*/  ELECT P1, URZ, PT ;  /* 0x0000000000ff782f */ /* 0x000fe20003820000 */
[----:B------:R-:W2:Y:S10]  /*0910*/  FENCE.VIEW.ASYNC.S ;  /* 0x00000000000073c6 */ /* 0x000eb40000000000 */
[----:B--2---:R2:W3:Y:S01]  /*0920*/  SYNCS.EXCH.64 URZ, [UR8+0xc0], UR12 ;  /* 0x0000c00c08ff75b2 */ /* 0x0044e20008000100 */
[----:B------:R2:W1:Y:S01]  /*0930*/  SYNCS.EXCH.64 URZ, [UR8+0xc8], UR12 ;  /* 0x0000c80c08ff75b2 */ /* 0x0004620008000100 */
[----:B------:R-:W-:Y:S01]  /*0940*/  NOP ;  /* 0x0000000000007918 */ /* 0x000fe20000000000 */
.L_x_11:
[----:B------:R-:W4:Y:S01]  /*0950*/  SHFL.IDX PT, R0, R134, RZ, 0x1f ;  /* 0x00001fff86007589 */ /* 0x000f2200000e0000 */
[----:B------:R-:W-:Y:S01]  /*0960*/  NOP ;  /* 0x0000000000007918 */ /* 0x000fe20000000000 */
[----:B----4-:R-:W-:-:S13]  /*0970*/  ISETP.NE.AND P1, PT, R0, 0x4, PT ;  /* 0x000000040000780c */ /* 0x010fda0003f25270 */
[----:B------:R-:W-:Y:S05]  /*0980*/  @P1 BRA `(.L_x_12) ;  /* 0x0000000000481947 */ /* 0x000fea0003800000 */
[----:B---3--:R-:W-:Y:S01]  /*0990*/  UMOV UR9, 0x1a0 ;  /* 0x000001a000097882 */ /* 0x008fe20000000000 */
[----:B--2---:R-:W-:Y:S01]  /*09a0*/  UMOV UR8, 0x400 ;  /* 0x0000040000087882 */ /* 0x004fe20000000000 */
[----:B------:R-:W-:Y:S01]  /*09b0*/  USEL UR9, UR9, 0x1e0, UP5 ;  /* 0x000001e009097887 */ /* 0x000fe2000a800000 */
        /* <DEDUP_REMOVED lines=9> */
[----:B------:R-:W2:Y:S02]  /*0a50*/  FENCE.VIEW.ASYNC.S ;  /* 0x00000000000073c6 */ /* 0x000ea40000000000 */
[----:B--2---:R4:W2:Y:S08]  /*0a60*/  SYNCS.EXCH.64 URZ, [UR8+0xd0], UR12 ;  /* 0x0000d00c08ff75b2 */ /* 0x0048b00008000100 */
[----:B------:R4:W3:Y:S01]  /*0a70*/  SYNCS.EXCH.64 URZ, [UR8+0xe0], UR14 ;  /* 0x0000e00e08ff75b2 */ /* 0x0008e20008000100 */
[----:B------:R4:W1:Y:S01]  /*0a80*/  SYNCS.EXCH.64 URZ, [UR8+0xd8], UR12 ;  /* 0x0000d80c08ff75b2 */ /* 0x0008620008000100 */
[----:B------:R4:W1:Y:S02]  /*0a90*/  SYNCS.EXCH.64 URZ, [UR8+0xe8], UR14 ;  /* 0x0000e80e08ff75b2 */ /* 0x0008640008000100 */
[----:B----4-:R-:W-:Y:S01]  /*0aa0*/  NOP ;  /* 0x0000000000007918 */ /* 0x010fe20000000000 */
.L_x_12:
[----:B------:R-:W4:Y:S01]  /*0ab0*/  SHFL.IDX PT, R0, R134, RZ, 0x1f ;  /* 0x00001fff86007589 */ /* 0x000f2200000e0000 */
[----:B------:R-:W-:Y:S01]  /*0ac0*/  NOP ;  /* 0x0000000000007918 */ /* 0x000fe20000000000 */
[----:B----4-:R-:W-:-:S13]  /*0ad0*/  ISETP.NE.AND P1, PT, R0, 0x5, PT ;  /* 0x000000050000780c */ /* 0x010fda0003f25270 */
[----:B------:R-:W-:Y:S05]  /*0ae0*/  @P1 BRA `(.L_x_13) ;  /* 0x0000000000541947 */ /* 0x000fea0003800000 */
[----:B---3--:R-:W-:Y:S01]  /*0af0*/  UMOV UR9, 0x400 ;  /* 0x0000040000097882 */ /* 0x008fe20000000000 */
[----:B--2---:R-:W-:Y:S01]  /*0b00*/  UMOV UR8, 0x1 ;  /* 0x0000000100087882 */ /* 0x004fe20000000000 */
        /* <DEDUP_REMOVED lines=13> */
[----:B------:R4:W1:Y:S01]  /*0be0*/  SYNCS.EXCH.64 URZ, [UR9+0x118], UR14 ;  /* 0x0001180e09ff75b2 */ /* 0x0008620008000100 */
[----:B------:R4:W1:Y:S01]  /*0bf0*/  SYNCS.EXCH.64 URZ, [UR9+0x100], UR12 ;  /* 0x0001000c09ff75b2 */ /* 0x0008620008000100 */
[----:B------:R4:W1:Y:S01]  /*0c00*/  SYNCS.EXCH.64 URZ, [UR9+0x120], UR14 ;  /* 0x0001200e09ff75b2 */ /* 0x0008620008000100 */
[----:B------:R4:W1:Y:S01]  /*0c10*/  SYNCS.EXCH.64 URZ, [UR9+0x108], UR12 ;  /* 0x0001080c09ff75b2 */ /* 0x0008620008000100 */
[----:B------:R4:W1:Y:S02]  /*0c20*/  SYNCS.EXCH.64 URZ, [UR9+0x128], UR14 ;  /* 0x0001280e09ff75b2 */ /* 0x0008640008000100 */
[----:B----4-:R-:W-:Y:S01]  /*0c30*/  NOP ;  /* 0x0000000000007918 */ /* 0x010fe20000000000 */
.L_x_13:
[----:B------:R-:W4:Y:S01]  /*0c40*/  SHFL.IDX PT, R0, R134, RZ, 0x1f ;  /* 0x00001fff86007589 */ /* 0x000f2200000e0000 */
[----:B------:R-:W-:Y:S01]  /*0c50*/  ISETP.NE.OR P0, PT, RZ, UR10, !P0 ;  /* 0x0000000aff007c0c */ /* 0x000fe2000c705670 */
[----:B------:R-:W-:Y:S01]  /*0c60*/  NOP ;  /* 0x0000000000007918 */ /* 0x000fe20000000000 */
[----:B----4-:R-:W-:-:S13]  /*0c70*/  ISETP.NE.AND P1, PT, R0, 0x3, PT ;  /* 0x000000030000780c */ /* 0x010fda0003f25270 */
[----:B------:R-:W-:Y:S05]  /*0c80*/  @P1 BRA `(.L_x_14) ;  /* 0x0000000000341947 */ /* 0x000fea0003800000 */
[----:B--2---:R-:W-:Y:S01]  /*0c90*/  UMOV UR8, 0x400 ;  /* 0x0000040000087882 */ /* 0x004fe20000000000 */
[----:B------:R-:W-:Y:S01]  /*0ca0*/  UMOV UR7, 0x20 ;  /* 0x0000002000077882 */ /* 0x000fe20000000000 */
[----:B------:R-:W-:Y:S02]  /*0cb0*/  ULEA UR8, UR37, UR8, 0x18 ;  /* 0x0000000825087291 */ /* 0x000fe4000f8ec0ff */
[----:B---3--:R-:W-:-:S04]  /*0cc0*/  UIADD3 UR12, UPT, UPT, -UR7, 0x100000, URZ ;  /* 0x00100000070c7890 */ /* 0x008fc8000fffe1ff */
[----:B------:R-:W-:Y:S02]  /*0cd0*/  USHF.L.U32 UR13, UR12, 0xb, URZ ;  /* 0x0000000b0c0d7899 */ /* 0x000fe400080006ff */
[----:B------:R-:W-:Y:S01]  /*0ce0*/  USHF.L.U32 UR12, UR12, 0x1, URZ ;  /* 0x000000010c0c7899 */ /* 0x000fe200080006ff */
[----:B------:R-:W-:Y:S01]  /*0cf0*/  ELECT P1, URZ, PT ;  /* 0x0000000000ff782f */ /* 0x000fe20003820000 */
[----:B------:R-:W2:Y:S10]  /*0d00*/  FENCE.VIEW.ASYNC.S ;  /* 0x00000000000073c6 */ /* 0x000eb40000000000 */
[----:B--2---:R4:W2:Y:S01]  /*0d10*/  SYNCS.EXCH.64 URZ, [UR8+0x130], UR12 ;  /* 0x0001300c08ff75b2 */ /* 0x0048a20008000100 */
[----:B------:R4:W3:Y:S01]  /*0d20*/  SYNCS.EXCH.64 URZ, [UR8+0x140], UR12 ;  /* 0x0001400c08ff75b2 */ /* 0x0008e20008000100 */
[----:B------:R4:W1:Y:S01]  /*0d30*/  SYNCS.EXCH.64 URZ, [UR8+0x138], UR12 ;  /* 0x0001380c08ff75b2 */ /* 0x0008620008000100 */
[----:B------:R4:W1:Y:S02]  /*0d40*/  SYNCS.EXCH.64 URZ, [UR8+0x148], UR12 ;  /* 0x0001480c08ff75b2 */ /* 0x0008640008000100 */
[----:B----4-:R-:W-:Y:S01]  /*0d50*/  NOP ;  /* 0x0000000000007918 */ /* 0x010fe20000000000 */
.L_x_14:
[----:B------:R-:W-:Y:S01]  /*0d60*/  VOTEU.ALL UP1, P0 ;  /* 0x0000000000ff7886 */ /* 0x000fe20000020000 */
[----:B--2---:R-:W2:Y:S01]  /*0d70*/  LDCU UR8, c[0x0][0x36c] ;  /* 0x00006d80ff0877ac */ /* 0x004ea20008000800 */
[----:B------:R-:W-:Y:S01]  /*0d80*/  NOP ;  /* 0x0000000000007918 */ /* 0x000fe20000000000 */
[----:B------:R-:W-:Y:S01]  /*0d90*/  LOP3.LUT R10, R131, 0x1f, RZ, 0xc0, !PT ;  /* 0x0000001f830a7812 */ /* 0x000fe200078ec0ff */
[----:B---3--:R-:W-:Y:S01]  /*0da0*/  UMOV UR12, 0x20 ;  /* 0x00000020000c7882 */ /* 0x008fe20000000000 */
[----:B------:R-:W-:Y:S01]  /*0db0*/  @!UP1 UMOV UR7, 0x400 ;  /* 0x0000040000079882 */ /* 0x000fe20000000000 */
[----:B------:R-:W-:-:S04]  /*0dc0*/  @!UP1 UIADD3 UR12, UPT, UPT, -UR12, 0x100000, URZ ;  /* 0x001000000c0c9890 */ /* 0x000fc8000fffe1ff */
[----:B------:R-:W-:Y:S02]  /*0dd0*/  @!UP1 USHF.L.U32 UR13, UR12, 0xb, URZ ;  /* 0x0000000b0c0d9899 */ /* 0x000fe400080006ff */
[----:B------:R-:W-:Y:S02]  /*0de0*/  @!UP1 USHF.L.U32 UR12, UR12, 0x1, URZ ;  /* 0x000000010c0c9899 */ /* 0x000fe400080006ff */
[----:B------:R-:W-:Y:S01]  /*0df0*/  @!UP1 ULEA UR7, UR37, UR7, 0x18 ;  /* 0x0000000725079291 */ /* 0x000fe2000f8ec0ff */
[----:B------:R-:W-:Y:S01]  /*0e00*/  VOTEU.ALL UP1, P0 ;  /* 0x0000000000ff7886 */ /* 0x000fe20000020000 */
[----:B------:R-:W-:Y:S01]  /*0e10*/  UISETP.NE.AND UP4, UPT, UR10, URZ, UPT ;  /* 0x000000ff0a00728c */ /* 0x000fe2000bf85270 */
[----:B------:R-:W3:Y:S09]  /*0e20*/  FENCE.VIEW.ASYNC.S ;  /* 0x00000000000073c6 */ /* 0x000ef20000000000 */
[----:B---3--:R3:W4:Y:S01]  /*0e30*/  @!UP1 SYNCS.EXCH.64 URZ, [UR7+0x150], UR12 ;  /* 0x0001500c07ff95b2 */ /* 0x0087220008000100 */
[----:B--2---:R-:W-:-:S09]  /*0e40*/  UISETP.EQ.U32.AND UP1, UPT, UR8, 0x1, UPT ;  /* 0x000000010800788c */ /* 0x004fd2000bf22070 */
[----:B------:R-:W-:Y:S05]  /*0e50*/  BRA.U !UP1, `(.L_x_15) ;  /* 0x0000000109087547 */ /* 0x000fea000b800000 */
[----:B-1--4-:R-:W-:Y:S01]  /*0e60*/  UCGABAR_ARV ;  /* 0x00000000000079c7 */ /* 0x012fe20008000000 */
[----:B------:R-:W-:Y:S05]  /*0e70*/  BRA `(.L_x_16) ;  /* 0x0000000000047947 */ /* 0x000fea0003800000 */
.L_x_15:
[----:B-1--4-:R-:W-:Y:S01]  /*0e80*/  NOP ;  /* 0x0000000000007918 */ /* 0x012fe20000000000 */
.L_x_16:
[----:B------:R-:W1:Y:S01]  /*0e90*/  S2R R114, SR_CTAID.Y ;  /* 0x0000000000727919 */ /* 0x000e620000002600 */
[----:B------:R-:W-:-:S05]  /*0ea0*/  CS2R.32 R113, SR_CgaSize ;  /* 0x0000000000717805 */ /* 0x000fca0000008a00 */
[----:B------:R-:W-:-:S05]  /*0eb0*/  IMAD R113, R113, -0xa0, RZ ;  /* 0xffffff6071717824 */ /* 0x000fca00078e02ff */
[----:B---3--:R-:W-:-:S14]  /*0ec0*/  R2UR UR7, R113 ;  /* 0x00000000710772ca */ /* 0x008fdc00000e0000 */
[----:B------:R-:W2:Y:S01]  /*0ed0*/  LDCU UR7, c[0x0][UR7+0x2b4] ;  /* 0x00005680070777ac */ /* 0x000ea20008000800 */
[----:B------:R-:W-:-:S05]  /*0ee0*/  CS2R.32 R0, SR_CgaSize ;  /* 0x0000000000007805 */ /* 0x000fca0000008a00 */
[----:B------:R-:W-:-:S06]  /*0ef0*/  IMAD R0, R0, -0xa0, RZ ;  /* 0xffffff6000007824 */ /* 0x000fcc00078e02ff */
[----:B------:R-:W3:Y:S01]  /*0f00*/  LDC R0, c[0x0][R0+0x2a4] ;  /* 0x0000a90000007b82 */ /* 0x000ee20000000800 */
[----:B------:R-:W-:Y:S01]  /*0f10*/  PRMT R8, RZ, 0x7610, R8 ;  /* 0x00007610ff087816 */ /* 0x000fe20000000008 */
[----:B------:R-:W4:Y:S01]  /*0f20*/  S2R R11, SR_CTAID.X ;  /* 0x00000000000b7919 */ /* 0x000f220000002500 */
[----:B------:R-:W-:-:S05]  /*0f30*/  CS2R.32 R113, SR_CgaSize ;  /* 0x0000000000717805 */ /* 0x000fca0000008a00 */
[----:B------:R-:W-:-:S05]  /*0f40*/  IMAD R113, R113, -0xa0, RZ ;  /* 0xffffff6071717824 */ /* 0x000fca00078e02ff */
[----:B------:R-:W-:-:S14]  /*0f50*/  R2UR UR8, R113 ;  /* 0x00000000710872ca */ /* 0x000fdc00000e0000 */
[----:B------:R-:W3:Y:S01]  /*0f60*/  LDCU UR8, c[0x0][UR8+0x2b0] ;  /* 0x00005600080877ac */ /* 0x000ee20008000800 */
[----:B------:R-:W-:Y:S01]  /*0f70*/  UISETP.NE.AND UP2, UPT, UR10, 0x2, UPT ;  /* 0x000000020a00788c */ /* 0x000fe2000bf45270 */
[----:B------:R-:W2:Y:S01]  /*0f80*/  LDC R9, c[0x0][0xb24] ;  /* 0x0002c900ff097b82 */ /* 0x000ea20000000800 */
[----:B------:R-:W-:-:S05]  /*0f90*/  CS2R.32 R2, SR_CgaSize ;  /* 0x0000000000027805 */ /* 0x000fca0000008a00 */
[----:B------:R-:W-:-:S06]  /*0fa0*/  IMAD R2, R2, -0xa0, RZ ;  /* 0xffffff6002027824 */ /* 0x000fcc00078e02ff */
[----:B------:R-:W3:Y:S08]  /*0fb0*/  LDC R2, c[0x0][R2+0x2a0] ;  /* 0x0000a80002027b82 */ /* 0x000ef00000000800 */
[----:B------:R-:W3:Y:S01]  /*0fc0*/  LDC R66, c[0x0][0xb24] ;  /* 0x0002c900ff427b82 */ /* 0x000ee20000000800 */
[----:B-1----:R-:W-:-:S07]  /*0fd0*/  I2FP.F32.U32 R3, R114 ;  /* 0x0000007200037245 */ /* 0x002fce0000201000 */
[----:B------:R-:W1:Y:S01]  /*0fe0*/  S2UR UR36, SR_CTAID.Z ;  /* 0x00000000002479c3 */ /* 0x000e620000002700 */
[----:B--2---:R-:W-:Y:S01]  /*0ff0*/  ISETP.GE.AND P0, PT, R9, 0x1, PT ;  /* 0x000000010900780c */ /* 0x004fe20003f06270 */
[----:B----4-:R-:W-:Y:S01]  /*1000*/  IMAD.MOV.U32 R113, RZ, RZ, R11 ;  /* 0x000000ffff717224 */ /* 0x010fe200078e000b */
[----:B------:R-:W-:Y:S01]  /*1010*/  I2FP.F32.U32 R4, R11 ;  /* 0x0000000b00047245 */ /* 0x000fe20000201000 */
[----:B------:R-:W-:Y:S01]  /*1020*/  FMUL R3, R3, UR7 ;  /* 0x0000000703037c20 */ /* 0x000fe20008400000 */
[----:B------:R-:W2:Y:S03]  /*1030*/  LDCU UR7, c[0x0][0xb30] ;  /* 0x00016600ff0777ac */ /* 0x000ea60008000800 */
[----:B---3--:R-:W-:Y:S01]  /*1040*/  FMUL R4, R4, UR8 ;  /* 0x0000000804047c20 */ /* 0x008fe20008400000 */
[----:B------:R-:W3:Y:S08]  /*1050*/  F2I.U32.TRUNC.NTZ R109, R3 ;  /* 0x00000003006d7305 */ /* 0x000ef0000020f000 */
[----:B------:R-:W4:Y:S01]  /*1060*/  F2I.U32.TRUNC.NTZ R108, R4 ;  /* 0x00000004006c7305 */ /* 0x000f22000020f000 */
[----:B--2---:R-:W-:Y:S01]  /*1070*/  UISETP.NE.AND UP3, UPT, UR7, 0x1, UPT ;  /* 0x000000010700788c */ /* 0x004fe2000bf65270 */
[----:B---3--:R-:W-:-:S05]  /*1080*/  IADD3 R109, PT, PT, -R109, RZ, RZ ;  /* 0x000000ff6d6d7210 */ /* 0x008fca0007ffe1ff */
[----:B------:R-:W-:Y:S01]  /*1090*/  IMAD R109, R0, R109, R114 ;  /* 0x0000006d006d7224 */ /* 0x000fe200078e0272 */
[----:B------:R-:W-:Y:S01]  /*10a0*/  PRMT R0, RZ, 0x7610, R0 ;  /* 0x00007610ff007816 */ /* 0x000fe20000000000 */
[----:B----4-:R-:W-:-:S04]  /*10b0*/  IMAD.MOV R108, RZ, RZ, -R108 ;  /* 0x000000ffff6c7224 */ /* 0x010fc800078e0a6c */
[----:B------:R-:W-:Y:S01]  /*10c0*/  IMAD R108, R2, R108, R11 ;  /* 0x0000006c026c7224 */ /* 0x000fe200078e020b */
[----:B-1----:R-:W-:Y:S06]  /*10d0*/  BRA.U UP4, `(.L_x_17) ;  /* 0x0000000104247547 */ /* 0x002fec000b800000 */
[----:B------:R-:W-:Y:S01]  /*10e0*/  ISETP.NE.AND P1, PT, R109, RZ, PT ;  /* 0x000000ff6d00720c */ /* 0x000fe20003f25270 */
[----:B------:R-:W-:Y:S01]  /*10f0*/  IMAD.MOV.U32 R0, RZ, RZ, 0x3 ;  /* 0x00000003ff007424 */ /* 0x000fe200078e00ff */
[C---:B------:R-:W-:Y:S02]  /*1100*/  LOP3.LUT R3, R108.reuse, 0xfffffffe, RZ, 0xc0, !PT ;  /* 0xfffffffe6c037812 */ /* 0x040fe400078ec0ff */
[----:B------:R-:W-:Y:S02]  /*1110*/  ISETP.LT.U32.OR P1, PT, R108, 0x2, !P1 ;  /* 0x000000026c00780c */ /* 0x000fe40004f21470 */
[----:B------:R-:W-:Y:S02]  /*1120*/  SHF.L.U32 R0, R0, R3, RZ ;  /* 0x0000000300007219 */ /* 0x000fe400000006ff */
[----:B------:R-:W-:Y:S02]  /*1130*/  SEL R5, RZ, 0x1, !P1 ;  /* 0x00000001ff057807 */ /* 0x000fe40004800000 */
[----:B------:R-:W-:-:S05]  /*1140*/  SEL R2, RZ, 0x2, !P1 ;  /* 0x00000002ff027807 */ /* 0x000fca0004800000 */
[----:B------:R-:W-:-:S05]  /*1150*/  IMAD.IADD R2, R5, 0x1, R2 ;  /* 0x0000000105027824 */ /* 0x000fca00078e0202 */
[----:B------:R-:W-:Y:S02]  /*1160*/  PRMT R8, R2, 0x7610, R8 ;  /* 0x0000761002087816 */ /* 0x000fe40000000008 */
.L_x_17:
[----:B------:R-:W-:Y:S05]  /*1170*/  @!P0 BRA `(.L_x_18) ;  /* 0x0000000000b88947 */ /* 0x000fea0003800000 */
[----:B------:R-:W1:Y:S01]  /*1180*/  LDC.64 R4, c[0x0][0xb18] ;  /* 0x0002c600ff047b82 */ /* 0x000e620000000a00 */
[----:B------:R-:W-:-:S07]  /*1190*/  ISETP.NE.AND P0, PT, R9, 0x1, PT ;  /* 0x000000010900780c */ /* 0x000fce0003f05270 */
[----:B------:R-:W2:Y:S08]  /*11a0*/  LDC R14, c[0x0][0xb0c] ;  /* 0x0002c300ff0e7b82 */ /* 0x000eb00000000800 */
[----:B------:R-:W3:Y:S08]  /*11b0*/  LDC R13, c[0x0][0x370] ;  /* 0x0000dc00ff0d7b82 */ /* 0x000ef00000000800 */
[----:B------:R-:W4:Y:S01]  /*11c0*/  LDC R16, c[0x0][0x374] ;  /* 0x0000dd00ff107b82 */ /* 0x000f220000000800 */
[----:B-1----:R-:W-:-:S07]  /*11d0*/  ISETP.NE.AND P1, PT, R4, 0x1, PT ;  /* 0x000000010400780c */ /* 0x002fce0003f25270 */
[----:B------:R-:W3:Y:S01]  /*11e0*/  LDC.64 R6, c[0x0][0xb10] ;  /* 0x0002c400ff067b82 */ /* 0x000ee20000000a00 */
[----:B--2---:R-:W-:-:S07]  /*11f0*/  ISETP.NE.AND P2, PT, R14, 0x1, PT ;  /* 0x000000010e00780c */ /* 0x004fce0003f45270 */
[----:B------:R-:W1:Y:S08]  /*1200*/  LDC R12, c[0x0][0xb20] ;  /* 0x0002c800ff0c7b82 */ /* 0x000e700000000800 */
[----:B------:R-:W2:Y:S01]  /*1210*/  LDC.64 R2, c[0x0][0xb28] ;  /* 0x0002ca00ff027b82 */ /* 0x000ea20000000a00 */
[----:B----4-:R-:W-:-:S04]  /*1220*/  IMAD.HI.U32 R15, R16, R5, RZ ;  /* 0x00000005100f7227 */ /* 0x010fc800078e00ff */
[----:B------:R-:W-:-:S04]  /*1230*/  IMAD.HI.U32 R5, R114, R5, RZ ;  /* 0x0000000572057227 */ /* 0x000fc800078e00ff */
[----:B---3--:R-:W-:-:S04]  /*1240*/  IMAD.HI.U32 R18, R13, R6, RZ ;  /* 0x000000060d127227 */ /* 0x008fc800078e00ff */
[C---:B------:R-:W-:Y:S01]  /*1250*/  IMAD.HI.U32 R20, R11.reuse, R6, RZ ;  /* 0x000000060b147227 */ /* 0x040fe200078e00ff */
[-C--:B------:R-:W-:Y:S02]  /*1260*/  @P2 SHF.R.U32.HI R13, RZ, R7.reuse, R18 ;  /* 0x00000007ff0d2219 */ /* 0x080fe40000011612 */
[-C--:B-1----:R-:W-:Y:S02]  /*1270*/  @P1 SHF.R.U32.HI R16, RZ, R12.reuse, R15 ;  /* 0x0000000cff101219 */ /* 0x082fe4000001160f */
[----:B------:R-:W-:Y:S02]  /*1280*/  SHF.R.U32.HI R5, RZ, R12, R5 ;  /* 0x0000000cff057219 */ /* 0x000fe40000011605 */
[----:B------:R-:W-:Y:S02]  /*1290*/  SHF.R.U32.HI R20, RZ, R7, R20 ;  /* 0x00000007ff147219 */ /* 0x000fe40000011614 */
[----:B------:R-:W-:Y:S01]  /*12a0*/  SEL R5, R114, R5, !P1 ;  /* 0x0000000572057207 */ /* 0x000fe20004800000 */
[----:B--2---:R-:W-:Y:S01]  /*12b0*/  IMAD.HI.U32 R18, R16, R2, RZ ;  /* 0x0000000210127227 */ /* 0x004fe200078e00ff */
[----:B------:R-:W-:-:S02]  /*12c0*/  SEL R113, R11, R20, !P2 ;  /* 0x000000140b717207 */ /* 0x000fc40005000000 */
[----:B------:R-:W-:Y:S01]  /*12d0*/  IADD3 R7, PT, PT, -R5, RZ, RZ ;  /* 0x000000ff05077210 */ /* 0x000fe20007ffe1ff */
[----:B------:R-:W-:Y:S01]  /*12e0*/  IMAD.HI.U32 R6, R13, R2, RZ ;  /* 0x000000020d067227 */ /* 0x000fe200078e00ff */
[----:B------:R-:W-:-:S03]  /*12f0*/  @P0 SHF.R.U32.HI R16, RZ, R3, R18 ;  /* 0x00000003ff100219 */ /* 0x000fc60000011612 */
[----:B------:R-:W-:Y:S01]  /*1300*/  IMAD R7, R4, R7, R114 ;  /* 0x0000000704077224 */ /* 0x000fe200078e0272 */
[----:B------:R-:W-:Y:S01]  /*1310*/  @P0 SHF.R.U32.HI R13, RZ, R3, R6 ;  /* 0x00000003ff0d0219 */ /* 0x000fe20000011606 */
[----:B------:R-:W-:-:S04]  /*1320*/  IMAD R16, R16, R9, RZ ;  /* 0x0000000910107224 */ /* 0x000fc800078e02ff */
[----:B------:R-:W-:Y:S01]  /*1330*/  IMAD R6, R13, R9, RZ ;  /* 0x000000090d067224 */ /* 0x000fe200078e02ff */
[----:B------:R-:W-:-:S04]  /*1340*/  ISETP.GE.AND P1, PT, R5, R16, PT ;  /* 0x000000100500720c */ /* 0x000fc80003f26270 */
[----:B------:R-:W-:Y:S01]  /*1350*/  ISETP.GE.OR P1, PT, R113, R6, P1 ;  /* 0x000000067100720c */ /* 0x000fe20000f26670 */
[----:B------:R-:W-:-:S05]  /*1360*/  IMAD.HI.U32 R6, R5, R2, RZ ;  /* 0x0000000205067227 */ /* 0x000fca00078e00ff */
[----:B------:R-:W-:-:S04]  /*1370*/  SHF.R.U32.HI R6, RZ, R3, R6 ;  /* 0x00000003ff067219 */ /* 0x000fc80000011606 */
[----:B------:R-:W-:-:S03]  /*1380*/  SEL R6, R5, R6, !P0 ;  /* 0x0000000605067207 */ /* 0x000fc60004000000 */
[----:B------:R-:W-:Y:S01]  /*1390*/  @!P1 IMAD.HI.U32 R12, R113, R2, RZ ;  /* 0x00000002710c9227 */ /* 0x000fe200078e00ff */
[----:B------:R-:W-:-:S04]  /*13a0*/  IADD3 R2, PT, PT, -R6, RZ, RZ ;  /* 0x000000ff06027210 */ /* 0x000fc80007ffe1ff */
[----:B------:R-:W-:Y:S01]  /*13b0*/  @!P1 SHF.R.U32.HI R12, RZ, R3, R12 ;  /* 0x00000003ff0c9219 */ /* 0x000fe2000001160c */
[----:B------:R-:W-:-:S03]  /*13c0*/  IMAD R2, R9, R2, R5 ;  /* 0x0000000209027224 */ /* 0x000fc600078e0205 */
[----:B------:R-:W-:-:S05]  /*13d0*/  @!P1 SEL R3, R113, R12, !P0 ;  /* 0x0000000c71039207 */ /* 0x000fca0004000000 */
[--C-:B------:R-:W-:Y:S02]  /*13e0*/  @!P1 IMAD.IADD R6, R6, 0x1, -R3.reuse ;  /* 0x0000000106069824 */ /* 0x100fe400078e0a03 */
[----:B------:R-:W-:Y:S01]  /*13f0*/  @!P1 IMAD R3, R2, R13, R3 ;  /* 0x0000000d02039224 */ /* 0x000fe200078e0203 */
[----:B------:R-:W-:Y:S01]  /*1400*/  IADD3 R2, PT, PT, -R113, RZ, RZ ;  /* 0x000000ff71027210 */ /* 0x000fe20007ffe1ff */
[----:B------:R-:W-:Y:S02]  /*1410*/  @!P1 IMAD R5, R6, R9, R113 ;  /* 0x0000000906059224 */ /* 0x000fe400078e0271 */
[----:B------:R-:W-:Y:S02]  /*1420*/  @!P1 IMAD.MOV.U32 R113, RZ, RZ, R3 ;  /* 0x000000ffff719224 */ /* 0x000fe400078e0003 */
[----:B------:R-:W-:Y:S02]  /*1430*/  IMAD R2, R14, R2, R11 ;  /* 0x000000020e027224 */ /* 0x000fe400078e020b */
[----:B------:R-:W-:-:S02]  /*1440*/  IMAD R114, R5, R4, R7 ;  /* 0x0000000405727224 */ /* 0x000fc400078e0207 */
[----:B------:R-:W-:Y:S02]  /*1450*/  IMAD R113, R113, R14, R2 ;  /* 0x0000000e71717224 */ /* 0x000fe400078e0202 */
.L_x_18:
[----:B------:R-:W-:Y:S05]  /*1460*/  BRA.U UP3, `(.L_x_19) ;  /* 0x0000000103407547 */ /* 0x000fea000b800000 */
[----:B------:R-:W1:Y:S08]  /*1470*/  LDC.64 R4, c[0x0][0xb10] ;  /* 0x0002c400ff047b82 */ /* 0x000e700000000a00 */
[----:B------:R-:W2:Y:S08]  /*1480*/  LDC.64 R2, c[0x0][0xb18] ;  /* 0x0002c600ff027b82 */ /* 0x000eb00000000a00 */
[----:B------:R-:W3:Y:S08]  /*1490*/  LDC R6, c[0x0][0xb20] ;  /* 0x0002c800ff067b82 */ /* 0x000ef00000000800 */
[----:B------:R-:W4:Y:S01]  /*14a0*/  LDC R12, c[0x0][0xb0c] ;  /* 0x0002c300ff0c7b82 */ /* 0x000f220000000800 */
[----:B-1----:R-:W-:-:S05]  /*14b0*/  IMAD.HI.U32 R4, R113, R4, RZ ;  /* 0x0000000471047227 */ /* 0x002fca00078e00ff */
[----:B------:R-:W-:Y:S01]  /*14c0*/  SHF.R.U32.HI R4, RZ, R5, R4 ;  /* 0x00000005ff047219 */ /* 0x000fe20000011604 */
[----:B--2---:R-:W-:Y:S01]  /*14d0*/  IMAD.HI.U32 R3, R114, R3, RZ ;  /* 0x0000000372037227 */ /* 0x004fe200078e00ff */
[----:B------:R-:W-:-:S04]  /*14e0*/  ISETP.NE.AND P0, PT, R2, 0x1, PT ;  /* 0x000000010200780c */ /* 0x000fc80003f05270 */
[----:B---3--:R-:W-:-:S04]  /*14f0*/  SHF.R.U32.HI R3, RZ, R6, R3 ;  /* 0x00000006ff037219 */ /* 0x008fc80000011603 */
[----:B------:R-:W-:Y:S02]  /*1500*/  SEL R3, R114, R3, !P0 ;  /* 0x0000000372037207 */ /* 0x000fe40004000000 */
[----:B----4-:R-:W-:-:S04]  /*1510*/  ISETP.NE.AND P1, PT, R12, 0x1, PT ;  /* 0x000000010c00780c */ /* 0x010fc80003f25270 */
[----:B------:R-:W-:-:S05]  /*1520*/  SEL R6, R113, R4, !P1 ;  /* 0x0000000471067207 */ /* 0x000fca0004800000 */
[----:B------:R-:W-:Y:S02]  /*1530*/  IMAD.IADD R4, R3, 0x1, -R6 ;  /* 0x0000000103047824 */ /* 0x000fe400078e0a06 */
[----:B------:R-:W-:Y:S02]  /*1540*/  IMAD.IADD R3, R6, 0x1, -R3 ;  /* 0x0000000106037824 */ /* 0x000fe400078e0a03 */
[----:B------:R-:W-:Y:S02]  /*1550*/  IMAD R113, R4, R12, R113 ;  /* 0x0000000c04717224 */ /* 0x000fe400078e0271 */
[----:B------:R-:W-:Y:S02]  /*1560*/  IMAD R114, R3, R2, R114 ;  /* 0x0000000203727224 */ /* 0x000fe400078e0272 */
.L_x_19:
[----:B------:R-:W-:Y:S05]  /*1570*/  BRA.U !UP1, `(.L_x_20) ;  /* 0x00000001090c7547 */ /* 0x000fea000b800000 */
[----:B------:R-:W-:Y:S01]  /*1580*/  UCGABAR_WAIT ;  /* 0x0000000000007dc7 */ /* 0x000fe20008000000 */
[----:B------:R-:W-:Y:S01]  /*1590*/  CCTL.IVALL ;  /* 0x00000000ff00798f */ /* 0x000fe20002000000 */
[----:B------:R-:W-:Y:S05]  /*15a0*/  BRA `(.L_x_21) ;  /* 0x0000000000047947 */ /* 0x000fea0003800000 */
.L_x_20:
[----:B------:R-:W-:Y:S06]  /*15b0*/  BAR.SYNC.DEFER_BLOCKING 0x0 ;  /* 0x0000000000007b1d */ /* 0x000fec0000010000 */
.L_x_21:
[----:B------:R-:W-:Y:S05]  /*15c0*/  BRA.U UP2, `(.L_x_22) ;  /* 0x0000001502407547 */ /* 0x000fea000b800000 */
[----:B------:R-:W1:Y:S01]  /*15d0*/  LDCU UR4, c[0x0][0x38c] ;  /* 0x00007180ff0477ac */ /* 0x000e620008000800 */
[----:B------:R-:W2:Y:S01]  /*15e0*/  LDC R9, c[0x0][0x370] ;  /* 0x0000dc00ff097b82 */ /* 0x000ea20000000800 */
[C---:B------:R-:W-:Y:S02]  /*15f0*/  IMAD.SHL.U32 R17, R11.reuse, 0x40, RZ ;  /* 0x000000400b117824 */ /* 0x040fe400078e00ff */
[----:B------:R-:W-:Y:S01]  /*1600*/  HFMA2 R15, -RZ, RZ, 0, 5.9604644775390625e-08 ;  /* 0x00000001ff0f7431 */ /* 0x000fe200000001ff */
[----:B------:R-:W-:Y:S01]  /*1610*/  UISETP.NE.AND UP1, UPT, UR10, URZ, UPT ;  /* 0x000000ff0a00728c */ /* 0x000fe2000bf25270 */
[----:B------:R-:W-:Y:S01]  /*1620*/  ISETP.NE.AND P4, PT, R10, RZ, P5 ;  /* 0x000000ff0a00720c */ /* 0x000fe20002f85270 */
[----:B------:R-:W-:Y:S01]  /*1630*/  IMAD.SHL.U32 R16, R11, 0x80, RZ ;  /* 0x000000800b107824 */ /* 0x000fe200078e00ff */
[----:B------:R-:W-:Y:S01]  /*1640*/  CS2R R12, SRZ ;  /* 0x00000000000c7805 */ /* 0x000fe2000001ff00 */
[----:B------:R-:W-:Y:S01]  /*1650*/  IMAD.MOV.U32 R14, RZ, RZ, RZ ;  /* 0x000000ffff0e7224 */ /* 0x000fe200078e00ff */
[----:B------:R-:W3:Y:S01]  /*1660*/  LDC R0, c[0x0][0x374] ;  /* 0x0000dd00ff007b82 */ /* 0x000ee20000000800 */
[----:B------:R-:W-:Y:S01]  /*1670*/  MOV R10, 0x1 ;  /* 0x00000001000a7802 */ /* 0x000fe20000000f00 */
[----:B------:R-:W4:Y:S01]  /*1680*/  LDCU.64 UR14, c[0x0][0x348] ;  /* 0x00006900ff0e77ac */ /* 0x000f220008000a00 */
[----:B------:R-:W-:Y:S01]  /*1690*/  LOP3.LUT R17, R17, 0x40, RZ, 0xc0, !PT ;  /* 0x0000004011117812 */ /* 0x000fe200078ec0ff */
[----:B------:R-:W-:Y:S01]  /*16a0*/  USEL UR22, UR6, 0x2, UP1 ;  /* 0x0000000206167887 */ /* 0x000fe20008800000 */
[----:B------:R-:W-:Y:S01]  /*16b0*/  UMOV UR23, URZ ;  /* 0x000000ff00177c82 */ /* 0x000fe20008000000 */
[----:B-1----:R-:W-:-:S04]  /*16c0*/  UIADD3 UR5, UPT, UPT, UR4, 0x3f, URZ ;  /* 0x0000003f04057890 */ /* 0x002fc8000fffe0ff */
[----:B------:R-:W-:-:S04]  /*16d0*/  USHF.R.S32.HI UR7, URZ, 0x1f, UR5 ;  /* 0x0000001fff077899 */ /* 0x000fc80008011405 */
[----:B------:R-:W-:Y:S02]  /*16e0*/  ULEA.HI UR7, UR7, UR5, URZ, 0x6 ;  /* 0x0000000507077291 */ /* 0x000fe4000f8f30ff */
[----:B------:R-:W-:Y:S02]  /*16f0*/  UIADD3 UR5, UPT, UPT, UR4, -0x1, URZ ;  /* 0xffffffff04057890 */ /* 0x000fe4000fffe0ff */
[----:B------:R-:W-:Y:S02]  /*1700*/  USHF.R.S32.HI UR7, URZ, 0x6, UR7 ;  /* 0x00000006ff077899 */ /* 0x000fe40008011407 */
[----:B------:R-:W-:Y:S02]  /*1710*/  UISETP.GE.U32.AND UP2, UPT, UR5, -0x7f, UPT ;  /* 0xffffff810500788c */ /* 0x000fe4000bf46070 */
[----:B------:R-:W-:Y:S02]  /*1720*/  UISETP.LT.U32.AND UP0, UPT, UR7, 0x8, UPT ;  /* 0x000000080700788c */ /* 0x000fe4000bf01070 */
[----:B------:R-:W-:-:S02]  /*1730*/  UIADD3 UR4, UPT, UPT, UR4, 0x7e, URZ ;  /* 0x0000007e04047890 */ /* 0x000fc4000fffe0ff */
[----:B------:R-:W-:-:S04]  /*1740*/  USEL UR5, UR7, 0x8, UP0 ;  /* 0x0000000807057887 */ /* 0x000fc80008000000 */
[----:B------:R-:W-:Y:S02]  /*1750*/  UIADD3 UR21, UPT, UPT, UR5, -0x1, URZ ;  /* 0xffffffff05157890 */ /* 0x000fe4000fffe0ff */
[----:B------:R-:W-:Y:S02]  /*1760*/  @UP2 UIADD3 UR21, UPT, UPT, UR5, URZ, URZ ;  /* 0x000000ff05152290 */ /* 0x000fe4000fffe0ff */
[----:B------:R-:W-:Y:S02]  /*1770*/  UIADD3 UR24, UPT, UPT, UR7, -UR5, URZ ;  /* 0x8000000507187290 */ /* 0x000fe4000fffe0ff */
[----:B------:R-:W-:Y:S02]  /*1780*/  UIADD3 UR13, UPT, UPT, UR21, 0x1, URZ ;  /* 0x00000001150d7890 */ /* 0x000fe4000fffe0ff */
[----:B--2-4-:R-:W-:-:S12]  /*1790*/  UIADD3 UR21, UPT, UPT, -UR21, URZ, URZ ;  /* 0x000000ff15157290 */ /* 0x014fd8000fffe1ff */
.L_x_42:
[----:B------:R-:W-:Y:S01]  /*17a0*/  UISETP.NE.AND UP0, UPT, UR37, URZ, UPT ;  /* 0x000000ff2500728c */ /* 0x000fe2000bf05270 */
[----:B------:R-:W1:Y:S08]  /*17b0*/  S2UR UR37, SR_CgaCtaId ;  /* 0x00000000002579c3 */ /* 0x000e700000008800 */
[----:B------:R-:W-:Y:S05]  /*17c0*/  BRA.U UP0, `(.L_x_23) ;  /* 0x0000000100347547 */ /* 0x000fea000b800000 */
[----:B------:R-:W2:Y:S01]  /*17d0*/  S2R R2, SR_CgaCtaId ;  /* 0x0000000000027919 */ /* 0x000ea20000008800 */
[----:B------:R-:W-:-:S04]  /*17e0*/  MOV R3, 0x400 ;  /* 0x0000040000037802 */ /* 0x000fc80000000f00 */
[----:B--2---:R-:W-:Y:S02]  /*17f0*/  LEA R3, R2, R3, 0x18 ;  /* 0x0000000302037211 */ /* 0x004fe400078ec0ff */
[----:B------:R-:W-:-:S03]  /*1800*/  SHF.L.U32 R2, R10, 0x1f, RZ ;  /* 0x0000001f0a027819 */ /* 0x000fc600000006ff */
[----:B------:R-:W-:-:S04]  /*1810*/  IMAD R3, R12, 0x8, R3 ;  /* 0x000000080c037824 */ /* 0x000fc800078e0203 */
[----:B------:R-:W2:Y:S02]  /*1820*/  SYNCS.PHASECHK.TRANS64.TRYWAIT P0, [R3+URZ+0x140], R2 ;  /* 0x00014002030075a7 */ /* 0x000ea400080011ff */
[----:B--2---:R-:W-:Y:S05]  /*1830*/  @!P0 BRA `(.L_x_24) ;  /* 0x0000008c00d88947 */ /* 0x004fea0003800000 */
.L_x_137:
[----:B------:R-:W-:Y:S01]  /*1840*/  VIADD R12, R12, 0x1 ;  /* 0x000000010c0c7836 */ /* 0x000fe20000000000 */
[----:B------:R2:W-:Y:S04]  /*1850*/  SYNCS.ARRIVE.TRANS64.A1T0 RZ, [R3+URZ+0x130], RZ ;  /* 0x000130ff03ff79a7 */ /* 0x0005e800081000ff */
[----:B------:R-:W-:-:S04]  /*1860*/  ISETP.NE.AND P0, PT, R12, 0x2, PT ;  /* 0x000000020c00780c */ /* 0x000fc80003f05270 */
[----:B------:R-:W-:Y:S02]  /*1870*/  SEL R12, R12, RZ, P0 ;  /* 0x000000ff0c0c7207 */ /* 0x000fe40000000000 */
[----:B--2---:R-:W-:-:S04]  /*1880*/  SEL R3, RZ, 0x1, P0 ;  /* 0x00000001ff037807 */ /* 0x004fc80000000000 */
[----:B------:R-:W-:-:S07]  /*1890*/  LOP3.LUT R10, R10, R3, RZ, 0x3c, !PT ;  /* 0x000000030a0a7212 */ /* 0x000fce00078e3cff */
.L_x_23:
[----:B------:R-:W-:Y:S01]  /*18a0*/  UMOV UR6, 0x400 ;  /* 0x0000040000067882 */ /* 0x000fe20000000000 */
[----:B------:R-:W-:Y:S01]  /*18b0*/  LEA.HI R3, R113, R113, RZ, 0x1 ;  /* 0x0000007171037211 */ /* 0x000fe200078f08ff */
[----:B-1----:R-:W-:Y:S01]  /*18c0*/  ULEA UR6, UR37, UR6, 0x18 ;  /* 0x0000000625067291 */ /* 0x002fe2000f8ec0ff */
[----:B------:R-:W-:Y:S01]  /*18d0*/  SHF.L.U32 R2, R15, 0x1f, RZ ;  /* 0x0000001f0f027819 */ /* 0x000fe200000006ff */
[----:B------:R-:W-:Y:S01]  /*18e0*/  UISETP.GE.U32.AND UP0, UPT, UR4, 0x7f, UPT ;  /* 0x0000007f0400788c */ /* 0x000fe2000bf06070 */
[----:B------:R-:W-:Y:S01]  /*18f0*/  R2UR UR35, R16 ;  /* 0x00000000102372ca */ /* 0x000fe200000e0000 */
[----:B------:R-:W-:Y:S01]  /*1900*/  ULEA UR8, UR23, UR6, 0x3 ;  /* 0x0000000617087291 */ /* 0x000fe2000f8e18ff */
[----:B------:R-:W-:Y:S01]  /*1910*/  IMAD.SHL.U32 R3, R3, 0x80, RZ ;  /* 0x0000008003037824 */ /* 0x000fe200078e00ff */
[----:B------:R-:W-:Y:S01]  /*1920*/  R2UR UR11, R17 ;  /* 0x00000000110b72ca */ /* 0x000fe200000e0000 */
[----:B------:R-:W-:-:S03]  /*1930*/  UMOV UR25, URZ ;  /* 0x000000ff00197c82 */ /* 0x000fc60008000000 */
[----:B------:R-:W-:-:S03]  /*1940*/  LOP3.LUT R3, R3, 0xffffff00, RZ, 0xc0, !PT ;  /* 0xffffff0003037812 */ /* 0x000fc600078ec0ff */
[----:B------:R1:W2:Y:S01]  /*1950*/  SYNCS.PHASECHK.TRANS64.TRYWAIT P0, [UR8+0x40], R2 ;  /* 0x00004002ff0075a7 */ /* 0x0002a20008001108 */
[----:B------:R-:W-:Y:S02]  /*1960*/  R2UR UR9, R3 ;  /* 0x00000000030972ca */ /* 0x000fe400000e0000 */
[----:B------:R-:W-:-:S11]  /*1970*/  R2UR UR8, R114 ;  /* 0x00000000720872ca */ /* 0x000fd600000e0000 */
[----:B------:R-:W-:Y:S02]  /*1980*/  ULOP3.LUT UR35, UR9, 0x80, UR35, 0xf8, !UPT ;  /* 0x0000008009237892 */ /* 0x000fe4000f8ef823 */
[----:B------:R-:W-:Y:S01]  /*1990*/  ULEA UR11, UR8, UR11, 0x7 ;  /* 0x0000000b080b7291 */ /* 0x000fe2000f8e38ff */
[----:B------:R-:W-:Y:S11]  /*19a0*/  BRA.U !UP0, `(.L_x_25) ;  /* 0x0000000108c07547 */ /* 0x000ff6000b800000 */
[----:B------:R-:W-:Y:S01]  /*19b0*/  UMOV UR16, UR21 ;  /* 0x0000001500107c82 */ /* 0x000fe20008000000 */
[----:B------:R-:W-:Y:S01]  /*19c0*/  UMOV UR17, UR23 ;  /* 0x0000001700117c82 */ /* 0x000fe20008000000 */
[----:B------:R-:W-:-:S05]  /*19d0*/  UMOV UR34, URZ ;  /* 0x000000ff00227c82 */ /* 0x000fca0008000000 */
.L_x_31:
[----:B------:R-:W-:Y:S01]  /*19e0*/  ULEA UR33, UR17, UR6, 0x3 ;  /* 0x0000000611217291 */ /* 0x000fe2000f8e18ff */
[----:B------:R-:W-:Y:S01]  /*19f0*/  @P5 MOV R3, 0xc000 ;  /* 0x0000c00000035802 */ /* 0x000fe20000000f00 */
[----:B-12-4-:R-:W-:Y:S10]  /*1a00*/  @P0 BRA `(.L_x_26) ;  /* 0x00000000000c0947 */ /* 0x016ff40003800000 */
[----:B------:R-:W-:-:S04]  /*1a10*/  SHF.L.U32 R5, R15, 0x1f, RZ ;  /* 0x0000001f0f057819 */ /* 0x000fc800000006ff */
[----:B------:R-:W2:Y:S02]  /*1a20*/  SYNCS.PHASECHK.TRANS64.TRYWAIT P0, [UR33+0x40], R5 ;  /* 0x00004005ff0075a7 */ /* 0x000ea40008001121 */
[----:B--2---:R-:W-:Y:S05]  /*1a30*/  @!P0 BRA `(.L_x_27) ;  /* 0x0000008c006c8947 */ /* 0x004fea0003800000 */
.L_x_26:
[----:B------:R2:W-:Y:S01]  /*1a40*/  @P5 SYNCS.ARRIVE.TRANS64 RZ, [UR33], R3 ;  /* 0x00000003ffff59a7 */ /* 0x0005e20008000021 */
[----:B------:R-:W-:Y:S02]  /*1a50*/  ULOP3.LUT UR8, UR22, 0x2, URZ, 0xfc, !UPT ;  /* 0x0000000216087892 */ /* 0x000fe4000f8efcff */
[----:B------:R-:W-:Y:S02]  /*1a60*/  UIADD3 UR16, UPT, UPT, UR16, 0x1, URZ ;  /* 0x0000000110107890 */ /* 0x000fe4000fffe0ff */
[----:B------:R-:W-:Y:S02]  /*1a70*/  UISETP.NE.AND UP0, UPT, UR8, 0x2, UPT ;  /* 0x000000020800788c */ /* 0x000fe4000bf05270 */
[----:B------:R-:W-:-:S07]  /*1a80*/  UISETP.NE.AND UP2, UPT, UR16, 0x1, UPT ;  /* 0x000000011000788c */ /* 0x000fce000bf45270 */
[----:B------:R-:W-:Y:S05]  /*1a90*/  BRA.U UP0, `(.L_x_28) ;  /* 0x0000000100047547 */ /* 0x000fea000b800000 */
[----:B------:R-:W-:Y:S05]  /*1aa0*/  BPT.TRAP 0x1 ;  /* 0x000000040000795c */ /* 0x000fea0000300000 */
.L_x_28:
[----:B------:R-:W-:Y:S04]  /*1ab0*/  BSSY.RECONVERGENT B0, `(.L_x_29) ;  /* 0x0000003000007945 */ /* 0x000fe80003800200 */
[----:B------:R-:W-:Y:S05]  /*1ac0*/  @!P4 BRA `(.L_x_30) ;  /* 0x000000000004c947 */ /* 0x000fea0003800000 */
[----:B------:R-:W-:Y:S05]  /*1ad0*/  BPT.TRAP 0x1 ;  /* 0x000000040000795c */ /* 0x000fea0000300000 */
.L_x_30:
[----:B------:R-:W-:Y:S05]  /*1ae0*/  BSYNC.RECONVERGENT B0 ;  /* 0x0000000000007941 */ /* 0x000fea0003800200 */
.L_x_29:
[----:B------:R-:W-:Y:S02]  /*1af0*/  UIADD3 UR23, UPT, UPT, UR17, 0x1, URZ ;  /* 0x0000000111177890 */ /* 0x000fe4000fffe0ff */
[----:B------:R-:W-:Y:S02]  /*1b00*/  ULEA UR32, UR17, UR6, 0xe ;  /* 0x0000000611207291 */ /* 0x000fe4000f8e70ff */
[----:B------:R-:W-:Y:S02]  /*1b10*/  UISETP.NE.AND UP0, UPT, UR23, 0x8, UPT ;  /* 0x000000081700788c */ /* 0x000fe4000bf05270 */
[----:B------:R-:W-:Y:S02]  /*1b20*/  UIADD3 UR28, UP1, UPT, UR14, 0x80, URZ ;  /* 0x000000800e1c7890 */ /* 0x000fe4000ff3e0ff */
[----:B------:R-:W-:Y:S02]  /*1b30*/  USEL UR9, URZ, 0x1, UP0 ;  /* 0x00000001ff097887 */ /* 0x000fe40008000000 */
[----:B------:R-:W-:-:S02]  /*1b40*/  USEL UR23, UR23, URZ, UP0 ;  /* 0x000000ff17177287 */ /* 0x000fc40008000000 */
[----:B------:R-:W-:Y:S02]  /*1b50*/  UIADD3 UR26, UP0, UPT, UR14, 0x180, URZ ;  /* 0x000001800e1a7890 */ /* 0x000fe4000ff1e0ff */
[----:B------:R-:W-:Y:S01]  /*1b60*/  ULEA UR8, UR23, UR6, 0x3 ;  /* 0x0000000617087291 */ /* 0x000fe2000f8e18ff */
[----:B------:R-:W-:Y:S01]  /*1b70*/  LOP3.LUT R15, R15, UR9, RZ, 0x3c, !PT ;  /* 0x000000090f0f7c12 */ /* 0x000fe2000f8e3cff */
[----:B------:R-:W-:Y:S02]  /*1b80*/  ULOP3.LUT UR33, UR33, 0xfefffff8, URZ, 0xc0, !UPT ;  /* 0xfefffff821217892 */ /* 0x000fe4000f8ec0ff */
[----:B------:R-:W-:Y:S01]  /*1b90*/  UIADD3.X UR29, UPT, UPT, URZ, UR15, URZ, UP1, !UPT ;  /* 0x0000000fff1d7290 */ /* 0x000fe20008ffe4ff */
[----:B-1----:R-:W-:Y:S01]  /*1ba0*/  SHF.L.U32 R2, R15, 0x1f, RZ ;  /* 0x0000001f0f027819 */ /* 0x002fe200000006ff */
[----:B------:R-:W-:Y:S02]  /*1bb0*/  UIADD3 UR32, UPT, UPT, UR32, 0x8400, URZ ;  /* 0x0000840020207890 */ /* 0x000fe4000fffe0ff */
[----:B------:R-:W-:Y:S01]  /*1bc0*/  UIADD3.X UR27, UPT, UPT, URZ, UR15, URZ, UP0, !UPT ;  /* 0x0000000fff1b7290 */ /* 0x000fe200087fe4ff */
[----:B------:R4:W1:Y:S01]  /*1bd0*/  SYNCS.PHASECHK.TRANS64.TRYWAIT P0, [UR8+0x40], R2 ;  /* 0x00004002ff0075a7 */ /* 0x0008620008001108 */
[----:B------:R-:W-:Y:S01]  /*1be0*/  ULEA UR8, UR17, UR6, 0xd ;  /* 0x0000000611087291 */ /* 0x000fe2000f8e68ff */
[----:B------:R-:W-:Y:S01]  /*1bf0*/  UMOV UR18, 0x0 ;  /* 0x0000000000127882 */ /* 0x000fe20000000000 */
[----:B------:R-:W-:-:S02]  /*1c00*/  UMOV UR19, 0x10000000 ;  /* 0x1000000000137882 */ /* 0x000fc40000000000 */
[----:B------:R-:W-:Y:S01]  /*1c10*/  UIADD3 UR8, UPT, UPT, UR8, 0x28400, URZ ;  /* 0x0002840008087890 */ /* 0x000fe2000fffe0ff */
[----:B------:R2:W-:Y:S01]  /*1c20*/  UTMALDG.3D.2CTA [UR32], [UR28], desc[UR18] ;  /* 0x000012201c0075b4 */ /* 0x0005e20008211000 */
[----:B------:R-:W-:Y:S01]  /*1c30*/  UMOV UR10, UR34 ;  /* 0x00000022000a7c82 */ /* 0x000fe20008000000 */
[----:B------:R-:W-:Y:S01]  /*1c40*/  UMOV UR12, UR36 ;  /* 0x00000024000c7c82 */ /* 0x000fe20008000000 */
[----:B------:R-:W-:Y:S01]  /*1c50*/  UMOV UR9, UR33 ;  /* 0x0000002100097c82 */ /* 0x000fe20008000000 */
[----:B------:R-:W-:Y:S01]  /*1c60*/  UMOV UR25, UR13 ;  /* 0x0000000d00197c82 */ /* 0x000fe20008000000 */
[----:B------:R-:W-:-:S03]  /*1c70*/  UMOV UR17, UR23 ;  /* 0x0000001700117c82 */ /* 0x000fc60008000000 */
[----:B------:R4:W-:Y:S01]  /*1c80*/  UTMALDG.3D.2CTA [UR8], [UR26], desc[UR18] ;  /* 0x000012081a0075b4 */ /* 0x0009e20008211000 */
[----:B--2---:R-:W-:Y:S01]  /*1c90*/  UIADD3 UR34, UPT, UPT, UR34, 0x40, URZ ;  /* 0x0000004022227890 */ /* 0x004fe2000fffe0ff */
[----:B------:R-:W-:Y:S11]  /*1ca0*/  BRA.U UP2, `(.L_x_31) ;  /* 0xfffffffd024c7547 */ /* 0x000ff6000b83ffff */
.L_x_25:
[----:B-12---:R-:W-:Y:S01]  /*1cb0*/  PLOP3.LUT P0, PT, PT, PT, UP5, 0x80, 0x8 ;  /* 0x000000000008781c */ /* 0x006fe20003f0f058 */
[----:B----4-:R-:W-:Y:S01]  /*1cc0*/  ULEA UR8, UR23, UR6, 0x3 ;  /* 0x0000000617087291 */ /* 0x010fe2000f8e18ff */
[----:B------:R-:W-:Y:S01]  /*1cd0*/  SHF.L.U32 R2, R15, 0x1f, RZ ;  /* 0x0000001f0f027819 */ /* 0x000fe200000006ff */
[----:B------:R-:W-:-:S10]  /*1ce0*/  UISETP.GT.AND UP0, UPT, UR7, UR5, UPT ;  /* 0x000000050700728c */ /* 0x000fd4000bf04270 */
[----:B------:R-:W-:Y:S01]  /*1cf0*/  @!P0 SYNCS.ARRIVE.TRANS64.A1T0 RZ, [UR6+0xc8], RZ ;  /* 0x0000c8ffffff89a7 */ /* 0x000fe20008100006 */
[----:B------:R1:W2:Y:S01]  /*1d00*/  SYNCS.PHASECHK.TRANS64.TRYWAIT P0, [UR8+0x40], R2 ;  /* 0x00004002ff0075a7 */ /* 0x0002a20008001108 */
[----:B------:R-:W-:Y:S05]  /*1d10*/  BRA.U !UP0, `(.L_x_32) ;  /* 0x0000000108c07547 */ /* 0x000fea000b800000 */
[----:B------:R-:W-:Y:S01]  /*1d20*/  UIADD3 UR26, UPT, UPT, UR24, UR25, URZ ;  /* 0x00000019181a7290 */ /* 0x000fe2000fffe0ff */
[----:B------:R-:W-:-:S11]  /*1d30*/  UMOV UR27, UR23 ;  /* 0x00000017001b7c82 */ /* 0x000fd60008000000 */
.L_x_38:
[----:B------:R-:W-:Y:S01]  /*1d40*/  ULEA UR17, UR27, UR6, 0x3 ;  /* 0x000000061b117291 */ /* 0x000fe2000f8e18ff */
[----:B--2---:R-:W-:Y:S01]  /*1d50*/  @P5 MOV R3, 0xc000 ;  /* 0x0000c00000035802 */ /* 0x004fe20000000f00 */
[----:B-12---:R-:W-:Y:S10]  /*1d60*/  @P0 BRA `(.L_x_33) ;  /* 0x00000000000c0947 */ /* 0x006ff40003800000 */
[----:B------:R-:W-:-:S04]  /*1d70*/  SHF.L.U32 R5, R15, 0x1f, RZ ;  /* 0x0000001f0f057819 */ /* 0x000fc800000006ff */
[----:B------:R-:W2:Y:S02]  /*1d80*/  SYNCS.PHASECHK.TRANS64.TRYWAIT P0, [UR17+0x40], R5 ;  /* 0x00004005ff0075a7 */ /* 0x000ea40008001111 */
[----:B--2---:R-:W-:Y:S05]  /*1d90*/  @!P0 BRA `(.L_x_34) ;  /* 0x0000008800ac8947 */ /* 0x004fea0003800000 */
.L_x_33:
[----:B------:R2:W-:Y:S01]  /*1da0*/  @P5 SYNCS.ARRIVE.TRANS64 RZ, [UR17], R3 ;  /* 0x00000003ffff59a7 */ /* 0x0005e20008000011 */
[----:B------:R-:W-:-:S04]  /*1db0*/  ULOP3.LUT UR8, UR22, 0x2, URZ, 0xfc, !UPT ;  /* 0x0000000216087892 */ /* 0x000fc8000f8efcff */
[----:B------:R-:W-:-:S09]  /*1dc0*/  UISETP.NE.AND UP0, UPT, UR8, 0x2, UPT ;  /* 0x000000020800788c */ /* 0x000fd2000bf05270 */
[----:B------:R-:W-:Y:S05]  /*1dd0*/  BRA.U UP0, `(.L_x_35) ;  /* 0x0000000100047547 */ /* 0x000fea000b800000 */
[----:B------:R-:W-:Y:S05]  /*1de0*/  BPT.TRAP 0x1 ;  /* 0x000000040000795c */ /* 0x000fea0000300000 */
.L_x_35:
[----:B------:R-:W-:Y:S04]  /*1df0*/  BSSY.RECONVERGENT B0, `(.L_x_36) ;  /* 0x0000003000007945 */ /* 0x000fe80003800200 */
[----:B------:R-:W-:Y:S05]  /*1e00*/  @!P4 BRA `(.L_x_37) ;  /* 0x000000000004c947 */ /* 0x000fea0003800000 */
[----:B------:R-:W-:Y:S05]  /*1e10*/  BPT.TRAP 0x1 ;  /* 0x000000040000795c */ /* 0x000fea0000300000 */
.L_x_37:
[----:B------:R-:W-:Y:S05]  /*1e20*/  BSYNC.RECONVERGENT B0 ;  /* 0x0000000000007941 */ /* 0x000fea0003800200 */
.L_x_36:
        /* <DEDUP_REMOVED lines=9> */
[----:B------:R-:W-:Y:S02]  /*1ec0*/  USHF.L.U32 UR18, UR25, 0x6, URZ ;  /* 0x0000000619127899 */ /* 0x000fe400080006ff */
[----:B------:R-:W-:Y:S01]  /*1ed0*/  ULOP3.LUT UR17, UR17, 0xfefffff8, URZ, 0xc0, !UPT ;  /* 0xfefffff811117892 */ /* 0x000fe2000f8ec0ff */
[----:B-1----:R-:W-:Y:S01]  /*1ee0*/  SHF.L.U32 R2, R15, 0x1f, RZ ;  /* 0x0000001f0f027819 */ /* 0x002fe200000006ff */
[----:B------:R-:W-:Y:S02]  /*1ef0*/  UIADD3 UR16, UPT, UPT, UR16, 0x8400, URZ ;  /* 0x0000840010107890 */ /* 0x000fe4000fffe0ff */
[----:B------:R-:W-:Y:S01]  /*1f00*/  UIADD3.X UR33, UPT, UPT, URZ, UR15, URZ, UP1, !UPT ;  /* 0x0000000fff217290 */ /* 0x000fe20008ffe4ff */
[----:B------:R4:W1:Y:S01]  /*1f10*/  SYNCS.PHASECHK.TRANS64.TRYWAIT P0, [UR8+0x40], R2 ;  /* 0x00004002ff0075a7 */ /* 0x0008620008001108 */
[----:B------:R-:W-:-:S02]  /*1f20*/  ULEA UR8, UR27, UR6, 0xd ;  /* 0x000000061b087291 */ /* 0x000fc4000f8e68ff */
[----:B------:R-:W-:Y:S02]  /*1f30*/  UIADD3.X UR31, UPT, UPT, URZ, UR15, URZ, UP0, !UPT ;  /* 0x0000000fff1f7290 */ /* 0x000fe400087fe4ff */
[----:B------:R-:W-:Y:S01]  /*1f40*/  UIADD3 UR8, UPT, UPT, UR8, 0x28400, URZ ;  /* 0x0002840008087890 */ /* 0x000fe2000fffe0ff */
[----:B------:R-:W-:Y:S01]  /*1f50*/  UMOV UR28, 0x0 ;  /* 0x00000000001c7882 */ /* 0x000fe20000000000 */
[----:B------:R-:W-:Y:S01]  /*1f60*/  UMOV UR29, 0x10000000 ;  /* 0x10000000001d7882 */ /* 0x000fe20000000000 */
[----:B------:R-:W-:Y:S01]  /*1f70*/  UMOV UR19, UR35 ;  /* 0x0000002300137c82 */ /* 0x000fe20008000000 */
[----:B------:R-:W-:Y:S01]  /*1f80*/  UMOV UR20, UR36 ;  /* 0x0000002400147c82 */ /* 0x000fe20008000000 */
[----:B------:R-:W-:Y:S01]  /*1f90*/  UMOV UR12, UR36 ;  /* 0x00000024000c7c82 */ /* 0x000fe20008000000 */
[----:B------:R-:W-:Y:S01]  /*1fa0*/  UMOV UR9, UR17 ;  /* 0x0000001100097c82 */ /* 0x000fe20008000000 */
[----:B------:R-:W-:Y:S01]  /*1fb0*/  UMOV UR10, UR18 ;  /* 0x00000012000a7c82 */ /* 0x000fe20008000000 */
[----:B------:R4:W-:Y:S01]  /*1fc0*/  UTMALDG.3D.2CTA [UR16], [UR32], desc[UR28] ;  /* 0x00001c10200075b4 */ /* 0x0009e20008211000 */
[----:B------:R-:W-:Y:S01]  /*1fd0*/  UIADD3 UR25, UPT, UPT, UR25, 0x1, URZ ;  /* 0x0000000119197890 */ /* 0x000fe2000fffe0ff */
[----:B------:R-:W-:-:S03]  /*1fe0*/  UMOV UR27, UR23 ;  /* 0x00000017001b7c82 */ /* 0x000fc60008000000 */
[----:B------:R-:W-:Y:S01]  /*1ff0*/  UISETP.NE.AND UP0, UPT, UR25, UR26, UPT ;  /* 0x0000001a1900728c */ /* 0x000fe2000bf05270 */
[----:B------:R4:W-:Y:S08]  /*2000*/  UTMALDG.3D.2CTA [UR8], [UR30], desc[UR28] ;  /* 0x00001c081e0075b4 */ /* 0x0009f00008211000 */
[----:B----4-:R-:W-:Y:S05]  /*2010*/  BRA.U UP0, `(.L_x_38) ;  /* 0xfffffffd00487547 */ /* 0x010fea000b83ffff */
.L_x_32:
[C---:B-1----:R-:W-:Y:S01]  /*2020*/  LEA R2, R14.reuse, UR6, 0x3 ;  /* 0x000000060e027c11 */ /* 0x042fe2000f8e18ff */
[----:B------:R-:W-:Y:S01]  /*2030*/  NOP ;  /* 0x0000000000007918 */ /* 0x000fe20000000000 */
[----:B--2---:R-:W-:Y:S02]  /*2040*/  SHF.L.U32 R3, R13, 0x1f, RZ ;  /* 0x0000001f0d037819 */ /* 0x004fe400000006ff */
[----:B------:R-:W-:Y:S02]  /*2050*/  LEA R4, R14, UR6, 0x4 ;  /* 0x000000060e047c11 */ /* 0x000fe4000f8e20ff */
[----:B------:R-:W1:Y:S02]  /*2060*/  SYNCS.PHASECHK.TRANS64.TRYWAIT P0, [R2+URZ+0xd0], R3 ;  /* 0x0000d003020075a7 */ /* 0x000e6400080011ff */
[----:B-1----:R-:W-:Y:S05]  /*2070*/  @!P0 BRA `(.L_x_39) ;  /* 0x00000088000c8947 */ /* 0x002fea0003800000 */
.L_x_140:
[----:B------:R-:W2:Y:S01]  /*2080*/  LDS.128 R4, [R4+0x160] ;  /* 0x0001600004047984 */ /* 0x000ea20000000c00 */
[----:B------:R-:W-:Y:S01]  /*2090*/  ISETP.GE.AND P0, PT, R66, 0x1, PT ;  /* 0x000000014200780c */ /* 0x000fe20003f06270 */
[----:B-1----:R-:W-:Y:S01]  /*20a0*/  VIADD R2, R2, 0xe0 ;  /* 0x000000e002027836 */ /* 0x002fe20000000000 */
[----:B------:R-:W-:Y:S01]  /*20b0*/  @!PT LDS RZ, [RZ] ;  /* 0x00000000fffff984 */ /* 0x000fe20000000800 */
[----:B------:R-:W-:Y:S01]  /*20c0*/  @!PT LDS RZ, [RZ] ;  /* 0x00000000fffff984 */ /* 0x000fe20000000800 */
[----:B------:R-:W-:Y:S01]  /*20d0*/  @!PT LDS RZ, [RZ] ;  /* 0x00000000fffff984 */ /* 0x000fe20000000800 */
[----:B------:R-:W-:Y:S01]  /*20e0*/  @!PT LDS RZ, [RZ] ;  /* 0x00000000fffff984 */ /* 0x000fe20000000800 */
[----:B------:R1:W-:Y:S06]  /*20f0*/  MEMBAR.ALL.CTA ;  /* 0x0000000000007992 */ /* 0x0003ec0000008000 */
[----:B-1----:R-:W1:Y:S01]  /*2100*/  FENCE.VIEW.ASYNC.S ;  /* 0x00000000000073c6 */ /* 0x002e620000000000 */
[----:B------:R-:W-:-:S04]  /*2110*/  PRMT R2, RZ, 0x654, R2 ;  /* 0x00000654ff027816 */ /* 0x000fc80000000002 */
[----:B-1----:R1:W-:Y:S01]  /*2120*/  SYNCS.ARRIVE.TRANS64.RED.A1T0 RZ, [R2+URZ], RZ ;  /* 0x000000ff02ff79a7 */ /* 0x0023e200081004ff */
[----:B--2---:R-:W-:-:S13]  /*2130*/  LOP3.LUT P2, RZ, R6, 0x1, RZ, 0xc0, !PT ;  /* 0x0000000106ff7812 */ /* 0x004fda000784c0ff */
[----:B------:R-:W-:Y:S01]  /*2140*/  @P2 SHF.R.U32.HI R3, RZ, 0x10, R5 ;  /* 0x00000010ff032819 */ /* 0x000fe20000011605 */
[----:B------:R-:W-:Y:S01]  /*2150*/  VOTEU.ANY UP0, P2 ;  /* 0x0000000000ff7886 */ /* 0x000fe20001000100 */
[----:B------:R-:W-:Y:S02]  /*2160*/  @P2 MOV R11, R4 ;  /* 0x00000004000b2202 */ /* 0x000fe40000000f00 */
[----:B------:R-:W-:Y:S02]  /*2170*/  @P2 R2UR.BROADCAST UR8, R3 ;  /* 0x00000000030822ca */ /* 0x000fe400008e0000 */
[----:B------:R-:W-:-:S11]  /*2180*/  @P2 LOP3.LUT R8, R5, 0xffff, RZ, 0xc0, !PT ;  /* 0x0000ffff05082812 */ /* 0x000fd600078ec0ff */
[----:B------:R-:W-:Y:S01]  /*2190*/  @UP0 UMOV UR36, UR8 ;  /* 0x0000000800240c82 */ /* 0x000fe20008000000 */
[----:B-1----:R-:W-:Y:S05]  /*21a0*/  @!P0 BRA `(.L_x_40) ;  /* 0x0000000000b88947 */ /* 0x002fea0003800000 */
[----:B------:R-:W3:Y:S01]  /*21b0*/  LDC.64 R4, c[0x0][0xb18] ;  /* 0x0002c600ff047b82 */ /* 0x000ee20000000a00 */
[----:B------:R-:W-:-:S07]  /*21c0*/  ISETP.NE.AND P3, PT, R66, 0x1, PT ;  /* 0x000000014200780c */ /* 0x000fce0003f65270 */
[----:B------:R-:W1:Y:S08]  /*21d0*/  LDC.64 R6, c[0x0][0xb10] ;  /* 0x0002c400ff067b82 */ /* 0x000e700000000a00 */
[----:B------:R-:W2:Y:S08]  /*21e0*/  LDC R18, c[0x0][0xb20] ;  /* 0x0002c800ff127b82 */ /* 0x000eb00000000800 */
[----:B------:R-:W4:Y:S01]  /*21f0*/  LDC R20, c[0x0][0xb0c] ;  /* 0x0002c300ff147b82 */ /* 0x000f220000000800 */
[----:B---3--:R-:W-:Y:S01]  /*2200*/  IMAD.HI.U32 R19, R0, R5, RZ ;  /* 0x0000000500137227 */ /* 0x008fe200078e00ff */
[----:B------:R-:W-:-:S03]  /*2210*/  ISETP.NE.AND P0, PT, R4, 0x1, PT ;  /* 0x000000010400780c */ /* 0x000fc60003f05270 */
[----:B------:R-:W-:-:S03]  /*2220*/  IMAD.HI.U32 R5, R8, R5, RZ ;  /* 0x0000000508057227 */ /* 0x000fc600078e00ff */
[----:B------:R-:W3:Y:S01]  /*2230*/  LDC.64 R2, c[0x0][0xb28] ;  /* 0x0002ca00ff027b82 */ /* 0x000ee20000000a00 */
[----:B-1----:R-:W-:-:S04]  /*2240*/  IMAD.HI.U32 R22, R9, R6, RZ ;  /* 0x0000000609167227 */ /* 0x002fc800078e00ff */
[----:B------:R-:W-:Y:S01]  /*2250*/  IMAD.HI.U32 R24, R11, R6, RZ ;  /* 0x000000060b187227 */ /* 0x000fe200078e00ff */
[----:B------:R-:W-:Y:S02]  /*2260*/  SHF.R.U32.HI R22, RZ, R7, R22 ;  /* 0x00000007ff167219 */ /* 0x000fe40000011616 */
[-C--:B--2---:R-:W-:Y:S02]  /*2270*/  SHF.R.U32.HI R19, RZ, R18.reuse, R19 ;  /* 0x00000012ff137219 */ /* 0x084fe40000011613 */
[----:B------:R-:W-:Y:S02]  /*2280*/  SHF.R.U32.HI R5, RZ, R18, R5 ;  /* 0x00000012ff057219 */ /* 0x000fe40000011605 */
[----:B------:R-:W-:Y:S02]  /*2290*/  SEL R19, R0, R19, !P0 ;  /* 0x0000001300137207 */ /* 0x000fe40004000000 */
[----:B------:R-:W-:Y:S02]  /*22a0*/  SHF.R.U32.HI R24, RZ, R7, R24 ;  /* 0x00000007ff187219 */ /* 0x000fe40000011618 */
[----:B----4-:R-:W-:-:S02]  /*22b0*/  ISETP.NE.AND P1, PT, R20, 0x1, PT ;  /* 0x000000011400780c */ /* 0x010fc40003f25270 */
[----:B------:R-:W-:Y:S02]  /*22c0*/  SEL R5, R8, R5, !P0 ;  /* 0x0000000508057207 */ /* 0x000fe40004000000 */
[----:B------:R-:W-:Y:S02]  /*22d0*/  SEL R21, R9, R22, !P1 ;  /* 0x0000001609157207 */ /* 0x000fe40004800000 */
[----:B------:R-:W-:Y:S01]  /*22e0*/  SEL R7, R11, R24, !P1 ;  /* 0x000000180b077207 */ /* 0x000fe20004800000 */
[----:B---3--:R-:W-:-:S04]  /*22f0*/  IMAD.HI.U32 R22, R19, R2, RZ ;  /* 0x0000000213167227 */ /* 0x008fc800078e00ff */
[----:B------:R-:W-:Y:S01]  /*2300*/  IMAD.HI.U32 R6, R21, R2, RZ ;  /* 0x0000000215067227 */ /* 0x000fe200078e00ff */
[----:B------:R-:W-:-:S04]  /*2310*/  @P3 SHF.R.U32.HI R19, RZ, R3, R22 ;  /* 0x00000003ff133219 */ /* 0x000fc80000011616 */
[----:B------:R-:W-:Y:S01]  /*2320*/  @P3 SHF.R.U32.HI R21, RZ, R3, R6 ;  /* 0x00000003ff153219 */ /* 0x000fe20000011606 */
[----:B------:R-:W-:-:S04]  /*2330*/  IMAD R19, R66, R19, RZ ;  /* 0x0000001342137224 */ /* 0x000fc800078e02ff */
[----:B------:R-:W-:Y:S01]  /*2340*/  IMAD R6, R66, R21, RZ ;  /* 0x0000001542067224 */ /* 0x000fe200078e02ff */
[C---:B------:R-:W-:Y:S02]  /*2350*/  ISETP.GE.AND P0, PT, R5.reuse, R19, PT ;  /* 0x000000130500720c */ /* 0x040fe40003f06270 */
[----:B------:R-:W-:Y:S02]  /*2360*/  IADD3 R19, PT, PT, -R5, RZ, RZ ;  /* 0x000000ff05137210 */ /* 0x000fe40007ffe1ff */
[----:B------:R-:W-:Y:S01]  /*2370*/  ISETP.GE.OR P0, PT, R7, R6, P0 ;  /* 0x000000060700720c */ /* 0x000fe20000706670 */
[----:B------:R-:W-:-:S04]  /*2380*/  IMAD.HI.U32 R6, R5, R2, RZ ;  /* 0x0000000205067227 */ /* 0x000fc800078e00ff */
[----:B------:R-:W-:Y:S01]  /*2390*/  IMAD R8, R4, R19, R8 ;  /* 0x0000001304087224 */ /* 0x000fe200078e0208 */
[----:B------:R-:W-:-:S04]  /*23a0*/  SHF.R.U32.HI R6, RZ, R3, R6 ;  /* 0x00000003ff067219 */ /* 0x000fc80000011606 */
[----:B------:R-:W-:-:S03]  /*23b0*/  SEL R6, R5, R6, !P3 ;  /* 0x0000000605067207 */ /* 0x000fc60005800000 */
[----:B------:R-:W-:-:S04]  /*23c0*/  @!P0 IMAD.HI.U32 R18, R7, R2, RZ ;  /* 0x0000000207128227 */ /* 0x000fc800078e00ff */
[----:B------:R-:W-:Y:S01]  /*23d0*/  IMAD.MOV R2, RZ, RZ, -R6 ;  /* 0x000000ffff027224 */ /* 0x000fe200078e0a06 */
[----:B------:R-:W-:-:S03]  /*23e0*/  @!P0 SHF.R.U32.HI R18, RZ, R3, R18 ;  /* 0x00000003ff128219 */ /* 0x000fc60000011612 */
[----:B------:R-:W-:Y:S01]  /*23f0*/  IMAD R2, R66, R2, R5 ;  /* 0x0000000242027224 */ /* 0x000fe200078e0205 */
        /* <DEDUP_REMOVED lines=9> */
.L_x_40:
[----:B------:R-:W1:Y:S02]  /*2490*/  LDCU UR8, c[0x0][0xb30] ;  /* 0x00016600ff0877ac */ /* 0x000e640008000800 */
[----:B-1----:R-:W-:-:S09]  /*24a0*/  UISETP.NE.AND UP0, UPT, UR8, 0x1, UPT ;  /* 0x000000010800788c */ /* 0x002fd2000bf05270 */
[----:B------:R-:W-:Y:S05]  /*24b0*/  BRA.U UP0, `(.L_x_41) ;  /* 0x0000000100407547 */ /* 0x000fea000b800000 */
[----:B------:R-:W1:Y:S08]  /*24c0*/  LDC.64 R4, c[0x0][0xb10] ;  /* 0x0002c400ff047b82 */ /* 0x000e700000000a00 */
[----:B------:R-:W2:Y:S08]  /*24d0*/  LDC.64 R2, c[0x0][0xb18] ;  /* 0x0002c600ff027b82 */ /* 0x000eb00000000a00 */
[----:B------:R-:W4:Y:S08]  /*24e0*/  LDC R6, c[0x0][0xb20] ;  /* 0x0002c800ff067b82 */ /* 0x000f300000000800 */
[----:B------:R-:W3:Y:S01]  /*24f0*/  LDC R18, c[0x0][0xb0c] ;  /* 0x0002c300ff127b82 */ /* 0x000ee20000000800 */
[----:B-1----:R-:W-:-:S05]  /*2500*/  IMAD.HI.U32 R4, R11, R4, RZ ;  /* 0x000000040b047227 */ /* 0x002fca00078e00ff */
[----:B------:R-:W-:Y:S01]  /*2510*/  SHF.R.U32.HI R4, RZ, R5, R4 ;  /* 0x00000005ff047219 */ /* 0x000fe20000011604 */
[----:B--2---:R-:W-:Y:S01]  /*2520*/  IMAD.HI.U32 R3, R8, R3, RZ ;  /* 0x0000000308037227 */ /* 0x004fe200078e00ff */
[----:B------:R-:W-:-:S04]  /*2530*/  ISETP.NE.AND P0, PT, R2, 0x1, PT ;  /* 0x000000010200780c */ /* 0x000fc80003f05270 */
[----:B----4-:R-:W-:-:S04]  /*2540*/  SHF.R.U32.HI R3, RZ, R6, R3 ;  /* 0x00000006ff037219 */ /* 0x010fc80000011603 */
[----:B------:R-:W-:Y:S02]  /*2550*/  SEL R3, R8, R3, !P0 ;  /* 0x0000000308037207 */ /* 0x000fe40004000000 */
[----:B---3--:R-:W-:-:S04]  /*2560*/  ISETP.NE.AND P1, PT, R18, 0x1, PT ;  /* 0x000000011200780c */ /* 0x008fc80003f25270 */
[----:B------:R-:W-:-:S05]  /*2570*/  SEL R4, R11, R4, !P1 ;  /* 0x000000040b047207 */ /* 0x000fca0004800000 */
[----:B------:R-:W-:Y:S02]  /*2580*/  IMAD.IADD R5, R3, 0x1, -R4 ;  /* 0x0000000103057824 */ /* 0x000fe400078e0a04 */
[----:B------:R-:W-:Y:S02]  /*2590*/  IMAD.IADD R3, R4, 0x1, -R3 ;  /* 0x0000000104037824 */ /* 0x000fe400078e0a03 */
[----:B------:R-:W-:Y:S02]  /*25a0*/  IMAD R11, R5, R18, R11 ;  /* 0x00000012050b7224 */ /* 0x000fe400078e020b */
[----:B------:R-:W-:-:S07]  /*25b0*/  IMAD R8, R3, R2, R8 ;  /* 0x0000000203087224 */ /* 0x000fce00078e0208 */
.L_x_41:
[----:B------:R-:W-:Y:S01]  /*25c0*/  VIADD R14, R14, 0x1 ;  /* 0x000000010e0e7836 */ /* 0x000fe20000000000 */
[----:B------:R-:W-:Y:S01]  /*25d0*/  UPLOP3.LUT UP5, UPT, UPT, UPT, UPT, 0x80, 0x8 ;  /* 0x000000000008789c */ /* 0x000fe20003faf070 */
[----:B------:R-:W-:Y:S02]  /*25e0*/  IMAD.IADD R113, R11, 0x1, R108 ;  /* 0x000000010b717824 */ /* 0x000fe400078e026c */
[----:B------:R-:W-:Y:S01]  /*25f0*/  IMAD.IADD R114, R8, 0x1, R109 ;  /* 0x0000000108727824 */ /* 0x000fe200078e026d */
[----:B------:R-:W-:-:S04]  /*2600*/  ISETP.NE.AND P0, PT, R14, 0x2, PT ;  /* 0x000000020e00780c */ /* 0x000fc80003f05270 */
[----:B------:R-:W-:Y:S02]  /*2610*/  SEL R2, RZ, 0x1, P0 ;  /* 0x00000001ff027807 */ /* 0x000fe40000000000 */
[----:B------:R-:W-:Y:S02]  /*2620*/  SEL R14, R14, RZ, P0 ;  /* 0x000000ff0e0e7207 */ /* 0x000fe40000000000 */
[----:B------:R-:W-:Y:S01]  /*2630*/  LOP3.LUT R13, R13, R2, RZ, 0x3c, !PT ;  /* 0x000000020d0d7212 */ /* 0x000fe200078e3cff */
[----:B------:R-:W-:Y:S06]  /*2640*/  @P2 BRA `(.L_x_42) ;  /* 0xfffffff000542947 */ /* 0x000fec000383ffff */
[----:B------:R-:W-:Y:S01]  /*2650*/  UIADD3 UR6, UPT, UPT, UR6, 0x40, URZ ;  /* 0x0000004006067890 */ /* 0x000fe2000fffe0ff */
[----:B------:R-:W-:-:S03]  /*2660*/  SHF.L.U32 R3, R15, 0x1f, RZ ;  /* 0x0000001f0f037819 */ /* 0x000fc600000006ff */
[----:B------:R-:W-:-:S09]  /*2670*/  ULEA UR4, UR23, UR6, 0x3 ;  /* 0x0000000617047291 */ /* 0x000fd2000f8e18ff */
[----:B------:R-:W1:Y:S02]  /*2680*/  SYNCS.PHASECHK.TRANS64.TRYWAIT P0, [UR4], R3 ;  /* 0x00000003ff0075a7 */ /* 0x000e640008001104 */
[----:B-1----:R-:W-:Y:S05]  /*2690*/  @!P0 BRA `(.L_x_43) ;  /* 0x0000008000988947 */ /* 0x002fea0003800000 */
.L_x_142:
[----:B------:R-:W-:-:S04]  /*26a0*/  UIADD3 UR5, UPT, UPT, UR23, 0x1, URZ ;  /* 0x0000000117057890 */ /* 0x000fc8000fffe0ff */
[----:B------:R-:W-:-:S04]  /*26b0*/  UISETP.NE.AND UP0, UPT, UR5, 0x8, UPT ;  /* 0x000000080500788c */ /* 0x000fc8000bf05270 */
[----:B------:R-:W-:Y:S02]  /*26c0*/  USEL UR7, URZ, 0x1, UP0 ;  /* 0x00000001ff077887 */ /* 0x000fe40008000000 */
[----:B------:R-:W-:-:S04]  /*26d0*/  USEL UR5, UR5, URZ, UP0 ;  /* 0x000000ff05057287 */ /* 0x000fc80008000000 */
[----:B------:R-:W-:Y:S01]  /*26e0*/  ULEA UR4, UR5, UR6, 0x3 ;  /* 0x0000000605047291 */ /* 0x000fe2000f8e18ff */
[----:B------:R-:W-:-:S04]  /*26f0*/  LOP3.LUT R2, R15, UR7, RZ, 0x3c, !PT ;  /* 0x000000070f027c12 */ /* 0x000fc8000f8e3cff */
[----:B-1----:R-:W-:-:S04]  /*2700*/  SHF.L.U32 R3, R2, 0x1f, RZ ;  /* 0x0000001f02037819 */ /* 0x002fc800000006ff */
[----:B------:R-:W1:Y:S02]  /*2710*/  SYNCS.PHASECHK.TRANS64.TRYWAIT P0, [UR4], R3 ;  /* 0x00000003ff0075a7 */ /* 0x000e640008001104 */
[----:B-1----:R-:W-:Y:S05]  /*2720*/  @!P0 BRA `(.L_x_44) ;  /* 0x00000080008c8947 */ /* 0x002fea0003800000 */
.L_x_144:
        /* <DEDUP_REMOVED lines=9> */
.L_x_146:
        /* <DEDUP_REMOVED lines=9> */
.L_x_148:
        /* <DEDUP_REMOVED lines=9> */
.L_x_150:
        /* <DEDUP_REMOVED lines=9> */
.L_x_152:
        /* <DEDUP_REMOVED lines=9> */
.L_x_154:
[----:B------:R-:W-:-:S04]  /*2a00*/  UIADD3 UR5, UPT, UPT, UR5, 0x1, URZ ;  /* 0x0000000105057890 */ /* 0x000fc8000fffe0ff */
[----:B------:R-:W-:-:S04]  /*2a10*/  UISETP.NE.AND UP0, UPT, UR5, 0x8, UPT ;  /* 0x000000080500788c */ /* 0x000fc8000bf05270 */
[----:B------:R-:W-:Y:S02]  /*2a20*/  USEL UR4, URZ, 0x1, UP0 ;  /* 0x00000001ff047887 */ /* 0x000fe40008000000 */
[----:B------:R-:W-:-:S04]  /*2a30*/  USEL UR5, UR5, URZ, UP0 ;  /* 0x000000ff05057287 */ /* 0x000fc80008000000 */
[----:B------:R-:W-:Y:S01]  /*2a40*/  ULEA UR5, UR5, UR6, 0x3 ;  /* 0x0000000605057291 */ /* 0x000fe2000f8e18ff */
[----:B-1----:R-:W-:-:S04]  /*2a50*/  LOP3.LUT R3, R2, UR4, RZ, 0x3c, !PT ;  /* 0x0000000402037c12 */ /* 0x002fc8000f8e3cff */
[----:B------:R-:W-:Y:S01]  /*2a60*/  SHF.L.U32 R3, R3, 0x1f, RZ ;  /* 0x0000001f03037819 */ /* 0x000fe200000006ff */
[----:B---3--:R-:W-:-:S07]  /*2a70*/  IMAD.U32 R0, RZ, RZ, UR5 ;  /* 0x00000005ff007e24 */ /* 0x008fce000f8e00ff */
.L_x_50:
[----:B-1----:R1:W2:Y:S02]  /*2a80*/  SYNCS.PHASECHK.TRANS64.TRYWAIT P0, [R0+URZ], R3 ;  /* 0x00000003000075a7 */ /* 0x0022a400080011ff */
[----:B--2---:R-:W-:Y:S05]  /*2a90*/  @!P0 NANOSLEEP.SYNCS 0x989680 ;  /* 0x009896800000895d */ /* 0x004fea0003900000 */
[----:B------:R-:W2:Y:S02]  /*2aa0*/  @!P0 SYNCS.PHASECHK.TRANS64 P0, [R0+URZ], R3 ;  /* 0x00000003000085a7 */ /* 0x000ea400080010ff */
[----:B--2---:R-:W-:Y:S05]  /*2ab0*/  @P0 EXIT ;  /* 0x000000000000094d */ /* 0x004fea0003800000 */
[----:B------:R-:W-:Y:S05]  /*2ac0*/  BRA `(.L_x_50) ;  /* 0xfffffffc00ec7947 */ /* 0x000fea000383ffff */
.L_x_22:
[----:B------:R-:W-:-:S04]  /*2ad0*/  UISETP.NE.AND UP1, UPT, UR37, URZ, UPT ;  /* 0x000000ff2500728c */ /* 0x000fc8000bf25270 */
[----:B------:R-:W-:-:S09]  /*2ae0*/  UISETP.NE.OR UP1, UPT, UR10, 0x1, UP1 ;  /* 0x000000010a00788c */ /* 0x000fd20008f25670 */
[----:B------:R-:W-:Y:S05]  /*2af0*/  BRA.U UP1, `(.L_x_51) ;  /* 0x00000005014c7547 */ /* 0x000fea000b800000 */
[----:B------:R-:W-:Y:S01]  /*2b00*/  HFMA2 R11, -RZ, RZ, 0, 0 ;  /* 0x00000000ff0b7431 */ /* 0x000fe200000001ff */
[----:B------:R-:W-:Y:S01]  /*2b10*/  ISETP.GE.U32.AND P2, PT, R10, 0x2, PT ;  /* 0x000000020a00780c */ /* 0x000fe20003f46070 */
[----:B------:R-:W-:Y:S01]  /*2b20*/  IMAD.MOV.U32 R12, RZ, RZ, 0x1 ;  /* 0x00000001ff0c7424 */ /* 0x000fe200078e00ff */
[----:B------:R-:W-:Y:S01]  /*2b30*/  CS2R R8, SRZ ;  /* 0x0000000000087805 */ /* 0x000fe2000001ff00 */
[----:B------:R-:W-:Y:S01]  /*2b40*/  IMAD.MOV.U32 R3, RZ, RZ, RZ ;  /* 0x000000ffff037224 */ /* 0x000fe200078e00ff */
[----:B------:R-:W-:Y:S01]  /*2b50*/  UMOV UR4, 0x400 ;  /* 0x0000040000047882 */ /* 0x000fe20000000000 */
[----:B------:R-:W-:Y:S01]  /*2b60*/  UMOV UR6, URZ ;  /* 0x000000ff00067c82 */ /* 0x000fe20008000000 */
[----:B------:R-:W-:-:S12]  /*2b70*/  ULEA UR37, UR37, UR4, 0x18 ;  /* 0x0000000425257291 */ /* 0x000fd8000f8ec0ff */
.L_x_55:
[----:B------:R-:W-:Y:S02]  /*2b80*/  LEA R0, R3, UR37, 0x3 ;  /* 0x0000002503007c11 */ /* 0x000fe4000f8e18ff */
[----:B------:R-:W-:-:S03]  /*2b90*/  SHF.L.U32 R5, R8, 0x1f, RZ ;  /* 0x0000001f08057819 */ /* 0x000fc600000006ff */
[----:B------:R-:W-:Y:S01]  /*2ba0*/  VIADD R4, R0, 0x140 ;  /* 0x0000014000047836 */ /* 0x000fe20000000000 */
[----:B------:R-:W1:Y:S02]  /*2bb0*/  SYNCS.PHASECHK.TRANS64.TRYWAIT P0, [R0+URZ+0x130], R5 ;  /* 0x00013005000075a7 */ /* 0x000e6400080011ff */
[----:B-1----:R-:W-:Y:S05]  /*2bc0*/  @!P0 BRA `(.L_x_52) ;  /* 0x0000007c00f48947 */ /* 0x002fea0003800000 */
.L_x_155:
[----:B------:R-:W-:Y:S01]  /*2bd0*/  ULEA UR5, UR6, UR37, 0x3 ;  /* 0x0000002506057291 */ /* 0x000fe2000f8e18ff */
[----:B------:R-:W-:Y:S01]  /*2be0*/  PRMT R4, RZ, 0x654, R4 ;  /* 0x00000654ff047816 */ /* 0x000fe20000000004 */
[----:B-1----:R-:W-:Y:S01]  /*2bf0*/  @!P2 IMAD.MOV.U32 R5, RZ, RZ, 0x10 ;  /* 0x00000010ff05a424 */ /* 0x002fe200078e00ff */
[----:B------:R-:W-:Y:S01]  /*2c00*/  SHF.L.U32 R7, R12, 0x1f, RZ ;  /* 0x0000001f0c077819 */ /* 0x000fe200000006ff */
[----:B------:R-:W-:Y:S01]  /*2c10*/  UIADD3 UR4, UPT, UPT, UR5, 0xd0, URZ ;  /* 0x000000d005047890 */ /* 0x000fe2000fffe0ff */
[----:B------:R1:W-:Y:S05]  /*2c20*/  SYNCS.ARRIVE.TRANS64.RED.A1T0 RZ, [R4+URZ], RZ ;  /* 0x000000ff04ff79a7 */ /* 0x0003ea00081004ff */
[----:B------:R-:W-:Y:S01]  /*2c30*/  IMAD.U32 R13, RZ, RZ, UR4 ;  /* 0x00000004ff0d7e24 */ /* 0x000fe2000f8e00ff */
[----:B------:R-:W2:Y:S04]  /*2c40*/  SYNCS.PHASECHK.TRANS64.TRYWAIT P0, [UR5+0xe0], R7 ;  /* 0x0000e007ff0075a7 */ /* 0x000ea80008001105 */
[----:B------:R-:W-:Y:S01]  /*2c50*/  PRMT R13, R10, 0x654, R13 ;  /* 0x000006540a0d7816 */ /* 0x000fe2000000000d */
[----:B-12---:R-:W-:Y:S06]  /*2c60*/  @!P0 BRA `(.L_x_53) ;  /* 0x0000007c00e08947 */ /* 0x006fec0003800000 */
.L_x_157:
[----:B------:R-:W-:Y:S01]  /*2c70*/  ULEA UR4, UR6, UR37, 0x4 ;  /* 0x0000002506047291 */ /* 0x000fe2000f8e20ff */
[----:B------:R-:W-:Y:S01]  /*2c80*/  SEL R2, R13, R2, !P2 ;  /* 0x000000020d027207 */ /* 0x000fe20005000000 */
[----:B------:R-:W-:Y:S01]  /*2c90*/  UIADD3 UR5, UPT, UPT, UR5, 0xd0, URZ ;  /* 0x000000d005057890 */ /* 0x000fe2000fffe0ff */
[----:B-1----:R-:W-:Y:S01]  /*2ca0*/  LEA R0, R11, UR37, 0x3 ;  /* 0x000000250b007c11 */ /* 0x002fe2000f8e18ff */
[----:B------:R-:W-:Y:S01]  /*2cb0*/  UIADD3 UR4, UPT, UPT, UR4, 0x160, URZ ;  /* 0x0000016004047890 */ /* 0x000fe2000fffe0ff */
[----:B------:R1:W-:Y:S01]  /*2cc0*/  @!P2 SYNCS.ARRIVE.TRANS64.RED RZ, [R2+URZ], R5 ;  /* 0x0000000502ffa9a7 */ /* 0x0003e200080004ff */
[----:B------:R-:W-:Y:S01]  /*2cd0*/  UIADD3 UR6, UPT, UPT, UR6, 0x1, URZ ;  /* 0x0000000106067890 */ /* 0x000fe2000fffe0ff */
[----:B------:R-:W-:-:S03]  /*2ce0*/  VIADD R3, R3, 0x1 ;  /* 0x0000000103037836 */ /* 0x000fc60000000000 */
[----:B------:R-:W-:Y:S02]  /*2cf0*/  UISETP.NE.AND UP0, UPT, UR6, 0x2, UPT ;  /* 0x000000020600788c */ /* 0x000fe4000bf05270 */
[----:B------:R-:W-:Y:S01]  /*2d00*/  ISETP.NE.AND P0, PT, R3, 0x2, PT ;  /* 0x000000020300780c */ /* 0x000fe20003f05270 */
[----:B------:R-:W-:Y:S06]  /*2d10*/  UGETNEXTWORKID.BROADCAST [UR4], [UR5] ;  /* 0x00000000040073ca */ /* 0x000fec0008000100 */
[----:B------:R-:W-:Y:S02]  /*2d20*/  USEL UR4, URZ, 0x1, UP0 ;  /* 0x00000001ff047887 */ /* 0x000fe40008000000 */
[----:B------:R-:W-:-:S04]  /*2d30*/  USEL UR6, UR6, URZ, UP0 ;  /* 0x000000ff06067287 */ /* 0x000fc80008000000 */
[----:B------:R-:W-:Y:S02]  /*2d40*/  LOP3.LUT R12, R12, UR4, RZ, 0x3c, !PT ;  /* 0x000000040c0c7c12 */ /* 0x000fe4000f8e3cff */
[----:B-1----:R-:W-:-:S04]  /*2d50*/  SHF.L.U32 R5, R9, 0x1f, RZ ;  /* 0x0000001f09057819 */ /* 0x002fc800000006ff */
[----:B------:R-:W1:Y:S02]  /*2d60*/  SYNCS.PHASECHK.TRANS64.TRYWAIT P1, [R0+URZ+0xd0], R5 ;  /* 0x0000d005000075a7 */ /* 0x000e6400080211ff */
[----:B-1----:R-:W-:Y:S05]  /*2d70*/  @!P1 BRA `(.L_x_54) ;  /* 0x0000007c00b49947 */ /* 0x002fea0003800000 */
.L_x_158:
[----:B------:R-:W-:Y:S01]  /*2d80*/  LEA R4, R11, UR37, 0x4 ;  /* 0x000000250b047c11 */ /* 0x000fe2000f8e20ff */
[----:B-1----:R-:W-:Y:S01]  /*2d90*/  VIADD R0, R0, 0xe0 ;  /* 0x000000e000007836 */ /* 0x002fe20000000000 */
[----:B------:R-:W-:Y:S01]  /*2da0*/  SEL R3, R3, RZ, P0 ;  /* 0x000000ff03037207 */ /* 0x000fe20000000000 */
[----:B------:R-:W-:-:S03]  /*2db0*/  VIADD R11, R11, 0x1 ;  /* 0x000000010b0b7836 */ /* 0x000fc60000000000 */
[----:B------:R-:W1:Y:S01]  /*2dc0*/  LDS.128 R4, [R4+0x160] ;  /* 0x0001600004047984 */ /* 0x000e620000000c00 */
[----:B------:R-:W-:Y:S02]  /*2dd0*/  PRMT R0, RZ, 0x654, R0 ;  /* 0x00000654ff007816 */ /* 0x000fe40000000000 */
[C---:B------:R-:W-:Y:S01]  /*2de0*/  ISETP.NE.AND P1, PT, R11.reuse, 0x2, PT ;  /* 0x000000020b00780c */ /* 0x040fe20003f25270 */
[----:B------:R-:W-:Y:S01]  /*2df0*/  @!PT LDS RZ, [RZ] ;  /* 0x00000000fffff984 */ /* 0x000fe20000000800 */
[----:B------:R-:W-:Y:S01]  /*2e00*/  @!PT LDS RZ, [RZ] ;  /* 0x00000000fffff984 */ /* 0x000fe20000000800 */
[----:B------:R-:W-:Y:S01]  /*2e10*/  @!PT LDS RZ, [RZ] ;  /* 0x00000000fffff984 */ /* 0x000fe20000000800 */
[----:B------:R-:W-:Y:S01]  /*2e20*/  @!PT LDS RZ, [RZ] ;  /* 0x00000000fffff984 */ /* 0x000fe20000000800 */
[----:B------:R2:W-:Y:S06]  /*2e30*/  MEMBAR.ALL.CTA ;  /* 0x0000000000007992 */ /* 0x0005ec0000008000 */
[----:B--2---:R-:W2:Y:S01]  /*2e40*/  FENCE.VIEW.ASYNC.S ;  /* 0x00000000000073c6 */ /* 0x004ea20000000000 */
[----:B------:R-:W-:Y:S01]  /*2e50*/  SEL R11, R11, RZ, P1 ;  /* 0x000000ff0b0b7207 */ /* 0x000fe20000800000 */
[----:B--2---:R2:W-:Y:S01]  /*2e60*/  SYNCS.ARRIVE.TRANS64.RED.A1T0 RZ, [R0+URZ], RZ ;  /* 0x000000ff00ff79a7 */ /* 0x0045e200081004ff */
[----:B-1----:R-:W-:-:S02]  /*2e70*/  LOP3.LUT P3, RZ, R6, 0x1, RZ, 0xc0, !PT ;  /* 0x0000000106ff7812 */ /* 0x002fc4000786c0ff */
[----:B------:R-:W-:-:S04]  /*2e80*/  SEL R5, RZ, 0x1, P0 ;  /* 0x00000001ff057807 */ /* 0x000fc80000000000 */
[----:B------:R-:W-:Y:S02]  /*2e90*/  LOP3.LUT R8, R8, R5, RZ, 0x3c, !PT ;  /* 0x0000000508087212 */ /* 0x000fe400078e3cff */
[----:B--2---:R-:W-:-:S04]  /*2ea0*/  SEL R0, RZ, 0x1, P1 ;  /* 0x00000001ff007807 */ /* 0x004fc80000800000 */
[----:B------:R-:W-:Y:S01]  /*2eb0*/  LOP3.LUT R9, R9, R0, RZ, 0x3c, !PT ;  /* 0x0000000009097212 */ /* 0x000fe200078e3cff */
[----:B------:R-:W-:Y:S06]  /*2ec0*/  @P3 BRA `(.L_x_55) ;  /* 0xfffffffc002c3947 */ /* 0x000fec000383ffff */
[----:B------:R-:W-:Y:S01]  /*2ed0*/  ULEA UR5, UR6, UR37, 0x3 ;  /* 0x0000002506057291 */ /* 0x000fe2000f8e18ff */
[----:B------:R-:W-:-:S08]  /*2ee0*/  SHF.L.U32 R3, R12, 0x1f, RZ ;  /* 0x0000001f0c037819 */ /* 0x000fd000000006ff */
[----:B------:R-:W1:Y:S02]  /*2ef0*/  SYNCS.PHASECHK.TRANS64 P0, [UR5+0xe0], R3 ;  /* 0x0000e003ff0075a7 */ /* 0x000e640008001005 */
[----:B-1----:R-:W-:Y:S05]  /*2f00*/  @P0 BRA `(.L_x_56) ;  /* 0x0000000000080947 */ /* 0x002fea0003800000 */
[----:B------:R-:W1:Y:S02]  /*2f10*/  SYNCS.PHASECHK.TRANS64.TRYWAIT P0, [UR5+0xe0], R3 ;  /* 0x0000e003ff0075a7 */ /* 0x000e640008001105 */
[----:B-1----:R-:W-:Y:S05]  /*2f20*/  @!P0 BRA `(.L_x_57) ;  /* 0x0000007c005c8947 */ /* 0x002fea0003800000 */
.L_x_56:
[----:B------:R-:W-:-:S04]  /*2f30*/  UIADD3 UR4, UPT, UPT, UR6, 0x1, URZ ;  /* 0x0000000106047890 */ /* 0x000fc8000fffe0ff */
[----:B------:R-:W-:-:S04]  /*2f40*/  UISETP.NE.AND UP0, UPT, UR4, 0x2, UPT ;  /* 0x000000020400788c */ /* 0x000fc8000bf05270 */
[----:B------:R-:W-:Y:S02]  /*2f50*/  USEL UR7, URZ, 0x1, UP0 ;  /* 0x00000001ff077887 */ /* 0x000fe40008000000 */
[----:B------:R-:W-:-:S04]  /*2f60*/  USEL UR4, UR4, URZ, UP0 ;  /* 0x000000ff04047287 */ /* 0x000fc80008000000 */
[----:B------:R-:W-:Y:S01]  /*2f70*/  ULEA UR4, UR4, UR37, 0x3 ;  /* 0x0000002504047291 */ /* 0x000fe2000f8e18ff */
[----:B-1----:R-:W-:-:S04]  /*2f80*/  LOP3.LUT R3, R12, UR7, RZ, 0x3c, !PT ;  /* 0x000000070c037c12 */ /* 0x002fc8000f8e3cff */
[----:B------:R-:W-:-:S04]  /*2f90*/  SHF.L.U32 R0, R3, 0x1f, RZ ;  /* 0x0000001f03007819 */ /* 0x000fc800000006ff */
[----:B------:R-:W1:Y:S02]  /*2fa0*/  SYNCS.PHASECHK.TRANS64 P0, [UR4+0xe0], R0 ;  /* 0x0000e000ff0075a7 */ /* 0x000e640008001004 */
[----:B-1----:R-:W-:Y:S05]  /*2fb0*/  @P0 EXIT ;  /* 0x000000000000094d */ /* 0x002fea0003800000 */
[----:B------:R-:W-:Y:S02]  /*2fc0*/  SHF.L.U32 R3, R3, 0x1f, RZ ;  /* 0x0000001f03037819 */ /* 0x000fe400000006ff */
[----:B------:R-:W-:-:S07]  /*2fd0*/  MOV R0, UR4 ;  /* 0x0000000400007c02 */ /* 0x000fce0008000f00 */
.L_x_58:
[----:B-1----:R1:W2:Y:S02]  /*2fe0*/  SYNCS.PHASECHK.TRANS64.TRYWAIT P0, [R0+URZ+0xe0], R3 ;  /* 0x0000e003000075a7 */ /* 0x0022a400080011ff */
[----:B--2---:R-:W-:Y:S05]  /*2ff0*/  @!P0 NANOSLEEP.SYNCS 0x989680 ;  /* 0x009896800000895d */ /* 0x004fea0003900000 */
[----:B------:R-:W2:Y:S02]  /*3000*/  @!P0 SYNCS.PHASECHK.TRANS64 P0, [R0+URZ+0xe0], R3 ;  /* 0x0000e003000085a7 */ /* 0x000ea400080010ff */
[----:B--2---:R-:W-:Y:S05]  /*3010*/  @P0 EXIT ;  /* 0x000000000000094d */ /* 0x004fea0003800000 */
[----:B------:R-:W-:Y:S05]  /*3020*/  BRA `(.L_x_58) ;  /* 0xfffffffc00ec7947 */ /* 0x000fea000383ffff */
.L_x_51:
[----:B------:R-:W-:Y:S05]  /*3030*/  BRA.U UP4, `(.L_x_59) ;  /* 0x0000001104d87547 */ /* 0x000fea000b800000 */
[----:B------:R-:W-:Y:S01]  /*3040*/  UMOV UR6, 0x40 ;  /* 0x0000004000067882 */ /* 0x000fe20000000000 */
[----:B------:R-:W-:Y:S01]  /*3050*/  NOP ;  /* 0x0000000000007918 */ /* 0x000fe20000000000 */
[----:B------:R-:W-:Y:S01]  /*3060*/  ULEA UR6, UR37, UR6, 0x18 ;  /* 0x0000000625067291 */ /* 0x000fe2000f8ec0ff */
[----:B------:R-:W-:Y:S02]  /*3070*/  UMOV UR7, 0x400 ;  /* 0x0000040000077882 */ /* 0x000fe40000000000 */
[----:B------:R-:W-:-:S06]  /*3080*/  ULEA UR37, UR37, UR7, 0x18 ;  /* 0x0000000725257291 */ /* 0x000fcc000f8ec0ff */
[----:B------:R-:W1:Y:S02]  /*3090*/  LDS.U8 R2, [UR6+0x1c] ;  /* 0x00001c06ff027984 */ /* 0x000e640008000000 */
[----:B-1----:R-:W-:-:S13]  /*30a0*/  ISETP.NE.AND P0, PT, R2, RZ, PT ;  /* 0x000000ff0200720c */ /* 0x002fda0003f05270 */
[----:B------:R-:W-:Y:S05]  /*30b0*/  @P0 BRA `(.L_x_60) ;  /* 0x0000000400080947 */ /* 0x000fea0003800000 */
[----:B------:R-:W-:Y:S02]  /*30c0*/  UISETP.NE.U32.AND UP0, UPT, UR5, 0x1, UPT ;  /* 0x000000010500788c */ /* 0x000fe4000bf05070 */
[----:B------:R-:W-:-:S07]  /*30d0*/  UIADD3 UR8, UPT, UPT, UR6, 0x8, URZ ;  /* 0x0000000806087890 */ /* 0x000fce000fffe0ff */
[----:B------:R-:W-:Y:S05]  /*30e0*/  BRA.U !UP0, `(.L_x_61) ;  /* 0x00000001089c7547 */ /* 0x000fea000b800000 */
[----:B------:R-:W-:Y:S01]  /*30f0*/  ELECT P0, URZ, PT ;  /* 0x0000000000ff782f */ /* 0x000fe20003800000 */
[----:B------:R-:W-:-:S12]  /*3100*/  BSSY B0, `(.L_x_61) ;  /* 0x0000025000007945 */ /* 0x000fd80003800000 */
[----:B------:R-:W-:Y:S05]  /*3110*/  @!P0 BRA `(.L_x_62) ;  /* 0x00000000008c8947 */ /* 0x000fea0003800000 */
[----:B------:R-:W-:-:S05]  /*3120*/  UMOV UR7, 0x10 ;  /* 0x0000001000077882 */ /* 0x000fca0000000000 */
[----:B------:R-:W-:Y:S04]  /*3130*/  DEPBAR.LE SB1, 0x36 ;  /* 0x00009d800000791a */ /* 0x000fe80000000000 */
[----:B------:R-:W1:Y:S02]  /*3140*/  UTCATOMSWS.2CTA.FIND_AND_SET.ALIGN UP1, UR7, UR7 ;  /* 0x00000007000775e3 */ /* 0x000e640008220800 */
[----:B-1----:R-:W-:Y:S01]  /*3150*/  MOV R11, UR7 ;  /* 0x00000007000b7c02 */ /* 0x002fe20008000f00 */
[----:B------:R-:W-:Y:S06]  /*3160*/  BRA.U UP1, `(.L_x_63) ;  /* 0x0000000101187547 */ /* 0x000fec000b800000 */
.L_x_64:
[----:B------:R-:W-:Y:S05]  /*3170*/  NANOSLEEP 0x64 ;  /* 0x000000640000795d */ /* 0x000fea0003800000 */
[----:B------:R-:W-:-:S05]  /*3180*/  UMOV UR7, 0x10 ;  /* 0x0000001000077882 */ /* 0x000fca0000000000 */
[----:B------:R-:W-:Y:S04]  /*3190*/  DEPBAR.LE SB1, 0x36 ;  /* 0x00009d800000791a */ /* 0x000fe80000000000 */
[----:B------:R-:W1:Y:S02]  /*31a0*/  UTCATOMSWS.2CTA.FIND_AND_SET.ALIGN UP1, UR7, UR7 ;  /* 0x00000007000775e3 */ /* 0x000e640008220800 */
[----:B-1----:R-:W-:Y:S01]  /*31b0*/  MOV R11, UR7 ;  /* 0x00000007000b7c02 */ /* 0x002fe20008000f00 */
[----:B------:R-:W-:Y:S05]  /*31c0*/  BRA.U !UP1, `(.L_x_64) ;  /* 0xfffffffd09e87547 */ /* 0x000fea000b83ffff */
.L_x_63:
[----:B------:R-:W1:Y:S01]  /*31d0*/  LDS R5, [UR6+0x10] ;  /* 0x00001006ff057984 */ /* 0x000e620008000800 */
[----:B------:R-:W-:Y:S01]  /*31e0*/  IMAD.U32 R3, RZ, RZ, UR37 ;  /* 0x00000025ff037e24 */ /* 0x000fe2000f8e00ff */
[----:B------:R-:W-:-:S03]  /*31f0*/  MOV R2, UR4 ;  /* 0x0000000400027c02 */ /* 0x000fc60008000f00 */
[----:B------:R-:W-:Y:S01]  /*3200*/  VIADD R3, R3, 0x180 ;  /* 0x0000018003037836 */ /* 0x000fe20000000000 */
[----:B-1----:R-:W-:-:S04]  /*3210*/  SHF.L.U32 R5, R5, 0x1f, RZ ;  /* 0x0000001f05057819 */ /* 0x002fc800000006ff */
[----:B------:R-:W1:Y:S02]  /*3220*/  SYNCS.PHASECHK.TRANS64.TRYWAIT P0, [UR6+0x8], R5 ;  /* 0x00000805ff0075a7 */ /* 0x000e640008001106 */
[----:B-1----:R-:W-:Y:S05]  /*3230*/  @P0 BRA `(.L_x_65) ;  /* 0x0000000000080947 */ /* 0x002fea0003800000 */
[----:B------:R-:W1:Y:S02]  /*3240*/  SYNCS.PHASECHK.TRANS64.TRYWAIT P0, [UR6+0x8], R5 ;  /* 0x00000805ff0075a7 */ /* 0x000e640008001106 */
[----:B-1----:R-:W-:Y:S05]  /*3250*/  @!P0 BRA `(.L_x_66) ;  /* 0x0000007800a88947 */ /* 0x002fea0003800000 */
.L_x_65:
[----:B-1----:R-:W-:Y:S01]  /*3260*/  HFMA2 R4, -RZ, RZ, 0, 5.9604644775390625e-08 ;  /* 0x00000001ff047431 */ /* 0x002fe200000001ff */
[----:B------:R-:W-:Y:S01]  /*3270*/  UPRMT UR7, UR4, 0x654, UR8 ;  /* 0x0000065404077896 */ /* 0x000fe20008000008 */
[----:B------:R-:W-:Y:S01]  /*3280*/  IMAD.MOV.U32 R6, RZ, RZ, 0xffff ;  /* 0x0000ffffff067424 */ /* 0x000fe200078e00ff */
[----:B------:R-:W-:Y:S01]  /*3290*/  PRMT R2, R2, 0x654, R3 ;  /* 0x0000065402027816 */ /* 0x000fe20000000003 */
[----:B------:R-:W-:Y:S02]  /*32a0*/  IMAD.MOV.U32 R5, RZ, RZ, 0x4 ;  /* 0x00000004ff057424 */ /* 0x000fe400078e00ff */
[----:B------:R-:W-:Y:S01]  /*32b0*/  IMAD.SHL.U32 R9, R11, 0x20, RZ ;  /* 0x000000200b097824 */ /* 0x000fe200078e00ff */
[----:B------:R-:W-:Y:S02]  /*32c0*/  MOV R3, UR7 ;  /* 0x0000000700037c02 */ /* 0x000fe40008000f00 */
[-C--:B------:R-:W-:Y:S01]  /*32d0*/  SHF.L.U32 R7, R6, R11.reuse, RZ ;  /* 0x0000000b06077219 */ /* 0x080fe200000006ff */
[----:B------:R1:W-:Y:S01]  /*32e0*/  SYNCS.ARRIVE.TRANS64.RED RZ, [UR7], R5 ;  /* 0x00000005ffff79a7 */ /* 0x0003e20008000407 */
[----:B------:R-:W-:Y:S01]  /*32f0*/  SHF.L.U32 R6, R4, R11, RZ ;  /* 0x0000000b04067219 */ /* 0x000fe200000006ff */
[----:B------:R1:W-:Y:S04]  /*3300*/  STS [UR37+0x180], R9 ;  /* 0x00018009ff007988 */ /* 0x0003e80008000825 */
[----:B------:R1:W-:Y:S04]  /*3310*/  STAS [R2.64], R11 ;  /* 0x0000000b02007dbd */ /* 0x0003e8000c0008ff */
[----:B------:R1:W-:Y:S04]  /*3320*/  ATOMS.OR RZ, [UR6+0x14], R7 ;  /* 0x00001407ffff798c */ /* 0x0003e8000b000006 */
[----:B------:R1:W-:Y:S04]  /*3330*/  ATOMS.OR RZ, [UR6+0x18], R6 ;  /* 0x00001806ffff798c */ /* 0x0003e8000b000006 */
[----:B------:R1:W-:Y:S02]  /*3340*/  ATOMS.XOR RZ, [UR6+0x10], R4 ;  /* 0x00001004ffff798c */ /* 0x0003e4000b800006 */
.L_x_62:
[----:B------:R-:W-:Y:S05]  /*3350*/  BSYNC B0 ;  /* 0x0000000000007941 */ /* 0x000fea0003800000 */
.L_x_61:
[----:B------:R-:W-:Y:S05]  /*3360*/  BRA.U UP0, `(.L_x_67) ;  /* 0x00000001006c7547 */ /* 0x000fea000b800000 */
[----:B------:R-:W-:-:S03]  /*3370*/  UMOV UR7, 0xffffffff ;  /* 0xffffffff00077882 */ /* 0x000fc60000000000 */
[----:B------:R-:W-:Y:S05]  /*3380*/  BRA.DIV UR7, `(.L_x_68) ;  /* 0x0000007a07747947 */ /* 0x000fea000b800000 */
[----:B------:R-:W-:-:S13]  /*3390*/  ELECT P6, URZ, PT ;  /* 0x0000000000ff782f */ /* 0x000fda00038c0000 */
.L_x_162:
[----:B------:R-:W-:Y:S05]  /*33a0*/  @!P6 BRA `(.L_x_67) ;  /* 0x00000000005ce947 */ /* 0x000fea0003800000 */
[----:B-1----:R-:W1:Y:S02]  /*33b0*/  LDS R3, [UR6+0x10] ;  /* 0x00001006ff037984 */ /* 0x002e640008000800 */
[----:B-1----:R-:W-:-:S04]  /*33c0*/  SHF.L.U32 R3, R3, 0x1f, RZ ;  /* 0x0000001f03037819 */ /* 0x002fc800000006ff */
[----:B------:R-:W1:Y:S02]  /*33d0*/  SYNCS.PHASECHK.TRANS64.TRYWAIT P0, [UR6+0x8], R3 ;  /* 0x00000803ff0075a7 */ /* 0x000e640008001106 */
[----:B-1----:R-:W-:Y:S05]  /*33e0*/  @P0 BRA `(.L_x_69) ;  /* 0x0000000000080947 */ /* 0x002fea0003800000 */
[----:B------:R-:W1:Y:S02]  /*33f0*/  SYNCS.PHASECHK.TRANS64.TRYWAIT P0, [UR6+0x8], R3 ;  /* 0x00000803ff0075a7 */ /* 0x000e640008001106 */
[----:B-1----:R-:W-:Y:S05]  /*3400*/  @!P0 BRA `(.L_x_70) ;  /* 0x0000007800748947 */ /* 0x002fea0003800000 */
.L_x_69:
[----:B------:R-:W2:Y:S01]  /*3410*/  LDS R5, [UR37+0x180] ;  /* 0x00018025ff057984 */ /* 0x000ea20008000800 */
[----:B-1----:R-:W-:Y:S02]  /*3420*/  HFMA2 R2, -RZ, RZ, 0, 5.9604644775390625e-08 ;  /* 0x00000001ff027431 */ /* 0x002fe400000001ff */
[----:B------:R-:W-:Y:S01]  /*3430*/  IMAD.MOV.U32 R3, RZ, RZ, 0xffff ;  /* 0x0000ffffff037424 */ /* 0x000fe200078e00ff */
[----:B------:R-:W-:Y:S01]  /*3440*/  UPRMT UR7, UR4, 0x654, UR8 ;  /* 0x0000065404077896 */ /* 0x000fe20008000008 */
[----:B--2---:R-:W-:-:S03]  /*3450*/  IMAD.SHL.U32 R4, R5, 0x20, RZ ;  /* 0x0000002005047824 */ /* 0x004fc600078e00ff */
[-C--:B------:R-:W-:Y:S02]  /*3460*/  SHF.L.U32 R3, R3, R5.reuse, RZ ;  /* 0x0000000503037219 */ /* 0x080fe400000006ff */
[----:B------:R-:W-:Y:S01]  /*3470*/  SHF.L.U32 R5, R2, R5, RZ ;  /* 0x0000000502057219 */ /* 0x000fe200000006ff */
[----:B------:R2:W-:Y:S04]  /*3480*/  STS [UR37+0x180], R4 ;  /* 0x00018004ff007988 */ /* 0x0005e80008000825 */
[----:B------:R2:W-:Y:S04]  /*3490*/  ATOMS.OR RZ, [UR6+0x14], R3 ;  /* 0x00001403ffff798c */ /* 0x0005e8000b000006 */
[----:B------:R2:W-:Y:S01]  /*34a0*/  ATOMS.OR RZ, [UR6+0x18], R5 ;  /* 0x00001805ffff798c */ /* 0x0005e2000b000006 */
[----:B------:R-:W-:Y:S03]  /*34b0*/  SYNCS.ARRIVE.TRANS64.RED.A1T0 RZ, [UR7], RZ ;  /* 0x000000ffffff79a7 */ /* 0x000fe60008100407 */
[----:B------:R2:W-:Y:S01]  /*34c0*/  ATOMS.XOR RZ, [UR6+0x10], R2 ;  /* 0x00001002ffff798c */ /* 0x0005e2000b800006 */
[----:B------:R-:W-:Y:S05]  /*34d0*/  BRA `(.L_x_67) ;  /* 0x0000000000107947 */ /* 0x000fea0003800000 */
.L_x_60:
[----:B------:R-:W-:-:S05]  /*34e0*/  MOV R2, 0xffffffff ;  /* 0xffffffff00027802 */ /* 0x000fca0000000f00 */
[----:B------:R1:W-:Y:S02]  /*34f0*/  STS [UR37+0x180], R2 ;  /* 0x00018002ff007988 */ /* 0x0003e40008000825 */
[----:B-1----:R-:W-:Y:S02]  /*3500*/  MOV R2, 0x3520 ;  /* 0x0000352000027802 */ /* 0x002fe40000000f00 */
[----:B-----5:R-:W-:Y:S05]  /*3510*/  CALL.REL.NOINC `($__internal_1_$__cuda_sm10x_tcgen05_guardrail_trap_phase_invalid_during_alloc) ;  /* 0x0000008000087944 */ /* 0x020fea0003c00000 */
.L_x_67:
[----:B------:R-:W-:Y:S05]  /*3520*/  WARPSYNC.ALL ;  /* 0x0000000000007948 */ /* 0x000fea0003800000 */
[----:B------:R-:W3:Y:S01]  /*3530*/  S2UR UR7, SR_CgaCtaId ;  /* 0x00000000000779c3 */ /* 0x000ee20000008800 */
[----:B------:R-:W-:Y:S01]  /*3540*/  UMOV UR6, 0x400 ;  /* 0x0000040000067882 */ /* 0x000fe20000000000 */
[----:B------:R-:W-:-:S06]  /*3550*/  NOP ;  /* 0x0000000000007918 */ /* 0x000fcc0000000000 */
[----:B------:R-:W-:Y:S06]  /*3560*/  BAR.ARV 0x6, 0xa0 ;  /* 0x0182800000007b1d */ /* 0x000fec0000002000 */
[----:B------:R-:W4:Y:S01]  /*3570*/  LDCU UR8, c[0x0][0x38c] ;  /* 0x00007180ff0877ac */ /* 0x000f220008000800 */
[----:B------:R-:W-:Y:S01]  /*3580*/  LOP3.LUT R0, R0, 0xffff, RZ, 0xc0, !PT ;  /* 0x0000ffff00007812 */ /* 0x000fe200078ec0ff */
[----:B------:R-:W-:Y:S01]  /*3590*/  IMAD.MOV.U32 R10, RZ, RZ, 0x1 ;  /* 0x00000001ff0a7424 */ /* 0x000fe200078e00ff */
[----:B------:R-:W-:Y:S01]  /*35a0*/  LOP3.LUT R8, R8, 0xffff, RZ, 0xc0, !PT ;  /* 0x0000ffff08087812 */ /* 0x000fe200078ec0ff */
[----:B------:R-:W-:Y:S01]  /*35b0*/  UMOV UR19, URZ ;  /* 0x000000ff00137c82 */ /* 0x000fe20008000000 */
[----:B------:R-:W-:Y:S01]  /*35c0*/  R2UR UR11, R0 ;  /* 0x00000000000b72ca */ /* 0x000fe200000e0000 */
[----:B------:R-:W-:Y:S01]  /*35d0*/  UMOV UR18, URZ ;  /* 0x000000ff00127c82 */ /* 0x000fe20008000000 */
[----:B------:R-:W-:-:S02]  /*35e0*/  R2UR UR12, R8 ;  /* 0x00000000080c72ca */ /* 0x000fc400000e0000 */
[----:B-1----:R-:W-:Y:S01]  /*35f0*/  CS2R R8, SRZ ;  /* 0x0000000000087805 */ /* 0x002fe2000001ff00 */
[----:B------:R-:W-:Y:S01]  /*3600*/  UMOV UR17, URZ ;  /* 0x000000ff00117c82 */ /* 0x000fe20008000000 */
[----:B---3--:R-:W-:Y:S02]  /*3610*/  ULEA UR7, UR7, UR6, 0x18 ;  /* 0x0000000607077291 */ /* 0x008fe4000f8ec0ff */
[----:B------:R-:W-:Y:S02]  /*3620*/  UISETP.NE.AND UP2, UPT, UR5, URZ, UPT ;  /* 0x000000ff0500728c */ /* 0x000fe4000bf45270 */
[----:B------:R-:W-:Y:S02]  /*3630*/  UIADD3 UR13, UPT, UPT, UR7, 0x8400, URZ ;  /* 0x00008400070d7890 */ /* 0x000fe4000fffe0ff */
[----:B------:R-:W-:Y:S02]  /*3640*/  UIADD3 UR14, UPT, UPT, UR7, 0x28400, URZ ;  /* 0x00028400070e7890 */ /* 0x000fe4000fffe0ff */
[----:B----4-:R-:W-:Y:S01]  /*3650*/  UIADD3 UR8, UPT, UPT, UR8, 0x3f, URZ ;  /* 0x0000003f08087890 */ /* 0x010fe2000fffe0ff */
[----:B--2---:R-:W1:Y:S01]  /*3660*/  LDS R2, [UR7+0x180] ;  /* 0x00018007ff027984 */ /* 0x004e620008000800 */
[----:B------:R-:W-:-:S02]  /*3670*/  USHF.R.U32.HI UR13, URZ, 0x4, UR13 ;  /* 0x00000004ff0d7899 */ /* 0x000fc4000801160d */
[----:B------:R-:W-:Y:S02]  /*3680*/  USHF.R.S32.HI UR6, URZ, 0x1f, UR8 ;  /* 0x0000001fff067899 */ /* 0x000fe40008011408 */
[----:B------:R-:W-:Y:S02]  /*3690*/  USHF.R.U32.HI UR14, URZ, 0x4, UR14 ;  /* 0x00000004ff0e7899 */ /* 0x000fe4000801160e */
[----:B------:R-:W-:Y:S02]  /*36a0*/  ULEA.HI UR6, UR6, UR8, URZ, 0x6 ;  /* 0x0000000806067291 */ /* 0x000fe4000f8f30ff */
[----:B------:R-:W-:Y:S02]  /*36b0*/  ULOP3.LUT UR13, UR13, 0x3fff, URZ, 0xc0, !UPT ;  /* 0x00003fff0d0d7892 */ /* 0x000fe4000f8ec0ff */
[----:B------:R-:W-:Y:S02]  /*36c0*/  USHF.R.S32.HI UR6, URZ, 0x6, UR6 ;  /* 0x00000006ff067899 */ /* 0x000fe40008011406 */
[----:B------:R-:W-:-:S02]  /*36d0*/  ULOP3.LUT UR14, UR14, 0x3fff, URZ, 0xc0, !UPT ;  /* 0x00003fff0e0e7892 */ /* 0x000fc4000f8ec0ff */
[----:B------:R-:W-:Y:S01]  /*36e0*/  UISETP.LT.AND UP0, UPT, UR6, 0x1, UPT ;  /* 0x000000010600788c */ /* 0x000fe2000bf01270 */
[----:B------:R-:W-:Y:S01]  /*36f0*/  UMOV UR28, 0x0 ;  /* 0x00000000001c7882 */ /* 0x000fe20000000000 */
[----:B------:R-:W-:Y:S01]  /*3700*/  UMOV UR29, 0x10200010 ;  /* 0x10200010001d7882 */ /* 0x000fe20000000000 */
[----:B------:R-:W-:Y:S02]  /*3710*/  ULOP3.LUT UR13, UR13, 0x10000, URZ, 0xfc, !UPT ;  /* 0x000100000d0d7892 */ /* 0x000fe4000f8efcff */
[----:B------:R-:W-:Y:S02]  /*3720*/  ULOP3.LUT UR14, UR14, 0x10000, URZ, 0xfc, !UPT ;  /* 0x000100000e0e7892 */ /* 0x000fe4000f8efcff */
[----:B------:R-:W-:Y:S01]  /*3730*/  USEL UR20, UR6, 0x1, !UP0 ;  /* 0x0000000106147887 */ /* 0x000fe2000c000000 */
[----:B------:R-:W-:Y:S01]  /*3740*/  UMOV UR26, 0x0 ;  /* 0x00000000001a7882 */ /* 0x000fe20000000000 */
[----:B------:R-:W-:Y:S01]  /*3750*/  UMOV UR27, 0x10200010 ;  /* 0x10200010001b7882 */ /* 0x000fe20000000000 */
[----:B------:R-:W-:Y:S01]  /*3760*/  UMOV UR24, 0x0 ;  /* 0x0000000000187882 */ /* 0x000fe20000000000 */
[----:B------:R-:W-:Y:S01]  /*3770*/  UMOV UR25, 0x10200010 ;  /* 0x1020001000197882 */ /* 0x000fe20000000000 */
[----:B------:R-:W-:Y:S01]  /*3780*/  UMOV UR22, 0x0 ;  /* 0x0000000000167882 */ /* 0x000fe20000000000 */
[----:B------:R-:W-:Y:S01]  /*3790*/  UMOV UR23, 0x10200010 ;  /* 0x1020001000177882 */ /* 0x000fe20000000000 */
[----:B-1----:R-:W-:Y:S01]  /*37a0*/  R2UR UR21, R2 ;  /* 0x00000000021572ca */ /* 0x002fe200000e0000 */
[----:B------:R-:W-:-:S14]  /*37b0*/  IMAD.MOV.U32 R2, RZ, RZ, RZ ;  /* 0x000000ffff027224 */ /* 0x000fdc00078e00ff */
.L_x_78:
[C---:B------:R-:W-:Y:S02]  /*37c0*/  LEA R0, R2.reuse, UR7, 0x3 ;  /* 0x0000000702007c11 */ /* 0x040fe4000f8e18ff */
[----:B------:R-:W-:Y:S02]  /*37d0*/  SHF.L.U32 R3, R9, 0x1f, RZ ;  /* 0x0000001f09037819 */ /* 0x000fe400000006ff */
[----:B------:R-:W-:Y:S02]  /*37e0*/  LEA R4, R2, UR7, 0x4 ;  /* 0x0000000702047c11 */ /* 0x000fe4000f8e20ff */
[----:B------:R-:W1:Y:S02]  /*37f0*/  SYNCS.PHASECHK.TRANS64.TRYWAIT P0, [R0+URZ+0xd0], R3 ;  /* 0x0000d003000075a7 */ /* 0x000e6400080011ff */
[----:B-1----:R-:W-:Y:S05]  /*3800*/  @!P0 BRA `(.L_x_71) ;  /* 0x00000074008c8947 */ /* 0x002fea0003800000 */
.L_x_163:
[----:B------:R-:W2:Y:S01]  /*3810*/  LDS.128 R4, [R4+0x160] ;  /* 0x0001600004047984 */ /* 0x000ea20000000c00 */
[----:B-1----:R-:W-:Y:S01]  /*3820*/  VIADD R0, R0, 0xe0 ;  /* 0x000000e000007836 */ /* 0x002fe20000000000 */
[----:B------:R-:W-:Y:S01]  /*3830*/  IADD3 R2, PT, PT, R2, 0x1, RZ ;  /* 0x0000000102027810 */ /* 0x000fe20007ffe0ff */
        /* <DEDUP_REMOVED lines=8> */
[----:B------:R-:W-:Y:S05]  /*38c0*/  BRA.U UP2, `(.L_x_72) ;  /* 0x0000000502087547 */ /* 0x000fea000b800000 */
[----:B------:R-:W3:Y:S01]  /*38d0*/  LDCU UR8, c[0x0][0x38c] ;  /* 0x00007180ff0877ac */ /* 0x000ee20008000800 */
[----:B------:R-:W-:Y:S02]  /*38e0*/  PLOP3.LUT P1, PT, PT, PT, PT, 0x80, 0x8 ;  /* 0x000000000008781c */ /* 0x000fe40003f2f070 */
[----:B------:R-:W-:Y:S01]  /*38f0*/  SHF.L.U32 R3, R10, 0x1f, RZ ;  /* 0x0000001f0a037819 */ /* 0x000fe200000006ff */
[----:B------:R-:W-:Y:S02]  /*3900*/  ULEA UR9, UR19, UR7, 0x3 ;  /* 0x0000000713097291 */ /* 0x000fe4000f8e18ff */
[----:B------:R-:W-:Y:S02]  /*3910*/  ULEA UR10, UR19, UR21, 0x7 ;  /* 0x00000015130a7291 */ /* 0x000fe4000f8e38ff */
[----:B---3--:R-:W-:-:S06]  /*3920*/  UISETP.GE.AND UP0, UPT, UR8, 0x1, UPT ;  /* 0x000000010800788c */ /* 0x008fcc000bf06270 */
[----:B------:R-:W-:-:S05]  /*3930*/  PLOP3.LUT P0, PT, PT, PT, UP0, 0x80, 0x8 ;  /* 0x000000000008781c */ /* 0x000fca0003f0f008 */
[----:B------:R-:W-:-:S08]  /*3940*/  @UP0 ULEA UR8, UR18, UR7, 0x3 ;  /* 0x0000000712080291 */ /* 0x000fd0000f8e18ff */
[----:B-1----:R-:W-:-:S04]  /*3950*/  @P0 SHF.L.U32 R0, R8, 0x1f, RZ ;  /* 0x0000001f08000819 */ /* 0x002fc800000006ff */
[----:B------:R1:W3:Y:S01]  /*3960*/  @P0 SYNCS.PHASECHK.TRANS64.TRYWAIT P1, [UR8], R0 ;  /* 0x00000000ff0005a7 */ /* 0x0002e20008021108 */
[----:B------:R-:W4:Y:S02]  /*3970*/  SYNCS.PHASECHK.TRANS64.TRYWAIT P0, [UR9+0x110], R3 ;  /* 0x00011003ff0075a7 */ /* 0x000f240008001109 */
[----:B-1-34-:R-:W-:Y:S05]  /*3980*/  @!P0 BRA `(.L_x_73) ;  /* 0x0000007400408947 */ /* 0x01afea0003800000 */
.L_x_165:
[----:B------:R-:W-:Y:S01]  /*3990*/  UMOV UR16, UR17 ;  /* 0x0000001100107c82 */ /* 0x000fe20008000000 */
[----:B------:R-:W-:Y:S05]  /*39a0*/  BRA.U !UP0, `(.L_x_74) ;  /* 0x0000000108c07547 */ /* 0x000fea000b800000 */
[----:B------:R-:W-:Y:S02]  /*39b0*/  UIADD3 UR16, UPT, UPT, UR20, UR17, URZ ;  /* 0x0000001114107290 */ /* 0x000fe4000fffe0ff */
[----:B------:R-:W-:Y:S01]  /*39c0*/  UPLOP3.LUT UP3, UPT, UPT, UPT, UPT, 0x40, 0x4 ;  /* 0x000000000004789c */ /* 0x000fe20003f6e870 */
[----:B------:R-:W-:Y:S01]  /*39d0*/  UMOV UR15, UR6 ;  /* 0x00000006000f7c82 */ /* 0x000fe20008000000 */
[----:B------:R-:W-:-:S09]  /*39e0*/  UMOV UR46, UR18 ;  /* 0x00000012002e7c82 */ /* 0x000fd20008000000 */
.L_x_77:
[----:B---3--:R-:W-:Y:S01]  /*39f0*/  ULEA UR8, UR46, UR7, 0x3 ;  /* 0x000000072e087291 */ /* 0x008fe2000f8e18ff */
[----:B----4-:R-:W-:Y:S11]  /*3a00*/  @P1 BRA `(.L_x_75) ;  /* 0x00000000000c1947 */ /* 0x010ff60003800000 */
[----:B-1----:R-:W-:Y:S04]  /*3a10*/  SHF.L.U32 R3, R8, 0x1f, RZ ;  /* 0x0000001f08037819 */ /* 0x002fe800000006ff */
[----:B------:R-:W1:Y:S02]  /*3a20*/  SYNCS.PHASECHK.TRANS64.TRYWAIT P0, [UR8], R3 ;  /* 0x00000003ff0075a7 */ /* 0x000e640008001108 */
[----:B-1----:R-:W-:Y:S05]  /*3a30*/  @!P0 BRA `(.L_x_76) ;  /* 0x00000074002c8947 */ /* 0x002fea0003800000 */
.L_x_75:
[----:B------:R-:W-:Y:S01]  /*3a40*/  UISETP.NE.AND UP0, UPT, UR15, 0x1, UPT ;  /* 0x000000010f00788c */ /* 0x000fe2000bf05270 */
[----:B------:R-:W-:Y:S01]  /*3a50*/  PLOP3.LUT P1, PT, PT, PT, PT, 0x80, 0x8 ;  /* 0x000000000008781c */ /* 0x000fe20003f2f070 */
[----:B------:R-:W-:Y:S02]  /*3a60*/  UIADD3 UR18, UPT, UPT, UR46, 0x1, URZ ;  /* 0x000000012e127890 */ /* 0x000fe4000fffe0ff */
[----:B------:R-:W-:Y:S02]  /*3a70*/  ULEA UR32, UR46, UR14, 0x9 ;  /* 0x0000000e2e207291 */ /* 0x000fe4000f8e48ff */
[----:B------:R-:W-:Y:S01]  /*3a80*/  UISETP.NE.AND UP1, UPT, UR18, 0x8, UPT ;  /* 0x000000081200788c */ /* 0x000fe2000bf25270 */
[----:B------:R-:W-:Y:S01]  /*3a90*/  PLOP3.LUT P0, PT, PT, PT, UP0, 0x80, 0x8 ;  /* 0x000000000008781c */ /* 0x000fe20003f0f008 */
[----:B------:R-:W-:Y:S02]  /*3aa0*/  UIADD3 UR44, UPT, UPT, UR32, 0x2, URZ ;  /* 0x00000002202c7890 */ /* 0x000fe4000fffe0ff */
[----:B------:R-:W-:Y:S02]  /*3ab0*/  USEL UR31, URZ, 0x1, UP1 ;  /* 0x00000001ff1f7887 */ /* 0x000fe40008800000 */
[----:B------:R-:W-:Y:S02]  /*3ac0*/  USEL UR18, UR18, URZ, UP1 ;  /* 0x000000ff12127287 */ /* 0x000fe40008800000 */
[----:B------:R-:W-:Y:S02]  /*3ad0*/  UIADD3 UR40, UPT, UPT, UR32, 0x4, URZ ;  /* 0x0000000420287890 */ /* 0x000fe4000fffe0ff */
[----:B------:R-:W-:Y:S01]  /*3ae0*/  @UP0 ULEA UR30, UR18, UR7, 0x3 ;  /* 0x00000007121e0291 */ /* 0x000fe2000f8e18ff */
[----:B------:R-:W-:Y:S01]  /*3af0*/  LOP3.LUT R8, R8, UR31, RZ, 0x3c, !PT ;  /* 0x0000001f08087c12 */ /* 0x000fe2000f8e3cff */
[----:B------:R-:W-:Y:S02]  /*3b00*/  UIADD3 UR36, UPT, UPT, UR32, 0x6, URZ ;  /* 0x0000000620247890 */ /* 0x000fe4000fffe0ff */
[----:B------:R-:W-:Y:S01]  /*3b10*/  UIADD3 UR8, UPT, UPT, UR8, 0x40, URZ ;  /* 0x0000004008087890 */ /* 0x000fe2000fffe0ff */
[----:B-1----:R-:W-:Y:S01]  /*3b20*/  @P0 SHF.L.U32 R0, R8, 0x1f, RZ ;  /* 0x0000001f08000819 */ /* 0x002fe200000006ff */
[----:B------:R-:W-:Y:S02]  /*3b30*/  UIADD3 UR17, UPT, UPT, UR17, 0x1, URZ ;  /* 0x0000000111117890 */ /* 0x000fe4000fffe0ff */
[----:B------:R-:W-:Y:S01]  /*3b40*/  UIADD3 UR15, UPT, UPT, UR15, -0x1, URZ ;  /* 0xffffffff0f0f7890 */ /* 0x000fe2000fffe0ff */
[----:B------:R3:W4:Y:S01]  /*3b50*/  @P0 SYNCS.PHASECHK.TRANS64.TRYWAIT P1, [UR30], R0 ;  /* 0x00000000ff0005a7 */ /* 0x000722000802111e */
[----:B------:R-:W-:Y:S02]  /*3b60*/  ULEA UR30, UR46, UR13, 0xa ;  /* 0x0000000d2e1e7291 */ /* 0x000fe4000f8e50ff */
[----:B------:R-:W-:Y:S02]  /*3b70*/  UISETP.NE.AND UP0, UPT, UR17, UR16, UPT ;  /* 0x000000101100728c */ /* 0x000fe4000bf05270 */
[----:B------:R-:W-:Y:S02]  /*3b80*/  UIADD3 UR42, UPT, UPT, UR30, 0x2, URZ ;  /* 0x000000021e2a7890 */ /* 0x000fe4000fffe0ff */
[----:B------:R-:W-:Y:S02]  /*3b90*/  UIADD3 UR38, UPT, UPT, UR30, 0x4, URZ ;  /* 0x000000041e267890 */ /* 0x000fe4000fffe0ff */
[----:B------:R-:W-:Y:S01]  /*3ba0*/  UIADD3 UR34, UPT, UPT, UR30, 0x6, URZ ;  /* 0x000000061e227890 */ /* 0x000fe2000fffe0ff */
[----:B------:R-:W-:Y:S01]  /*3bb0*/  UMOV UR33, 0x40004040 ;  /* 0x4000404000217882 */ /* 0x000fe20000000000 */
[----:B------:R-:W-:Y:S01]  /*3bc0*/  UMOV UR31, 0x40004040 ;  /* 0x40004040001f7882 */ /* 0x000fe20000000000 */
[----:B------:R-:W-:Y:S01]  /*3bd0*/  UMOV UR45, 0x40004040 ;  /* 0x40004040002d7882 */ /* 0x000fe20000000000 */
[----:B------:R3:W-:Y:S01]  /*3be0*/  UTCHMMA.2CTA gdesc[UR30], gdesc[UR32], tmem[UR10], tmem[UR28], idesc[UR29], UP3 ;  /* 0x00ff1c201e0075ea */ /* 0x0007e20009a0000a */
[----:B------:R-:W-:Y:S01]  /*3bf0*/  UPLOP3.LUT UP3, UPT, UPT, UPT, UPT, 0x80, 0x8 ;  /* 0x000000000008789c */ /* 0x000fe20003f6f070 */
[----:B------:R-:W-:Y:S01]  /*3c00*/  UMOV UR43, 0x40004040 ;  /* 0x40004040002b7882 */ /* 0x000fe20000000000 */
[----:B------:R-:W-:Y:S01]  /*3c10*/  UMOV UR41, 0x40004040 ;  /* 0x4000404000297882 */ /* 0x000fe20000000000 */
[----:B------:R3:W-:Y:S01]  /*3c20*/  UTCHMMA.2CTA gdesc[UR42], gdesc[UR44], tmem[UR10], tmem[UR26], idesc[UR27], UPT ;  /* 0x00ff1a2c2a0075ea */ /* 0x0007e2000ba0000a */
[----:B------:R-:W-:Y:S01]  /*3c30*/  UMOV UR39, 0x40004040 ;  /* 0x4000404000277882 */ /* 0x000fe20000000000 */
[----:B------:R-:W-:Y:S01]  /*3c40*/  UMOV UR37, 0x40004040 ;  /* 0x4000404000257882 */ /* 0x000fe20000000000 */
[----:B------:R-:W-:Y:S01]  /*3c50*/  UMOV UR35, 0x40004040 ;  /* 0x4000404000237882 */ /* 0x000fe20000000000 */
[----:B------:R3:W-:Y:S01]  /*3c60*/  UTCHMMA.2CTA gdesc[UR38], gdesc[UR40], tmem[UR10], tmem[UR24], idesc[UR25], UPT ;  /* 0x00ff1828260075ea */ /* 0x0007e2000ba0000a */
[----:B------:R3:W-:Y:S01]  /*3c70*/  UTCHMMA.2CTA gdesc[UR34], gdesc[UR36], tmem[UR10], tmem[UR22], idesc[UR23], UPT ;  /* 0x00ff1624220075ea */ /* 0x0007e2000ba0000a */
[----:B------:R3:W-:Y:S01]  /*3c80*/  UTCBAR.2CTA.MULTICAST [UR8], URZ, UR12 ;  /* 0x000000ff080073e9 */ /* 0x0007e2000820080c */
[----:B------:R-:W-:Y:S01]  /*3c90*/  UMOV UR46, UR18 ;  /* 0x00000012002e7c82 */ /* 0x000fe20008000000 */
[----:B------:R-:W-:Y:S05]  /*3ca0*/  BRA.U UP0, `(.L_x_77) ;  /* 0xfffffffd00507547 */ /* 0x000fea000b83ffff */
.L_x_74:
[----:B------:R-:W-:Y:S01]  /*3cb0*/  UIADD3 UR9, UPT, UPT, UR9, 0xf0, URZ ;  /* 0x000000f009097890 */ /* 0x000fe2000fffe0ff */
[----:B------:R-:W-:-:S08]  /*3cc0*/  UMOV UR17, UR16 ;  /* 0x0000001000117c82 */ /* 0x000fd00008000000 */
[----:B------:R1:W-:Y:S01]  /*3cd0*/  UTCBAR.2CTA.MULTICAST [UR9], URZ, UR11 ;  /* 0x000000ff090073e9 */ /* 0x0003e2000820080b */
[----:B------:R-:W-:Y:S02]  /*3ce0*/  NOP ;  /* 0x0000000000007918 */ /* 0x000fe40000000000 */
.L_x_72:
[----:B------:R-:W-:Y:S01]  /*3cf0*/  UIADD3 UR19, UPT, UPT, UR19, 0x1, URZ ;  /* 0x0000000113137890 */ /* 0x000fe2000fffe0ff */
[----:B--2---:R-:W-:Y:S02]  /*3d00*/  LOP3.LUT P0, RZ, R6, 0x1, RZ, 0xc0, !PT ;  /* 0x0000000106ff7812 */ /* 0x004fe4000780c0ff */
[----:B----4-:R-:W-:Y:S01]  /*3d10*/  ISETP.NE.AND P1, PT, R2, 0x2, PT ;  /* 0x000000020200780c */ /* 0x010fe20003f25270 */
[----:B------:R-:W-:-:S03]  /*3d20*/  UISETP.NE.AND UP0, UPT, UR19, 0x4, UPT ;  /* 0x000000041300788c */ /* 0x000fc6000bf05270 */
[----:B-1-3--:R-:W-:Y:S01]  /*3d30*/  SEL R0, RZ, 0x1, P1 ;  /* 0x00000001ff007807 */ /* 0x00afe20000800000 */
[----:B------:R-:W-:Y:S01]  /*3d40*/  USEL UR8, URZ, 0x1, UP0 ;  /* 0x00000001ff087887 */ /* 0x000fe20008000000 */
[----:B------:R-:W-:Y:S01]  /*3d50*/  SEL R2, R2, RZ, P1 ;  /* 0x000000ff02027207 */ /* 0x000fe20000800000 */
[----:B------:R-:W-:Y:S01]  /*3d60*/  USEL UR19, UR19, URZ, UP0 ;  /* 0x000000ff13137287 */ /* 0x000fe20008000000 */
[----:B------:R-:W-:-:S03]  /*3d70*/  LOP3.LUT R9, R9, R0, RZ, 0x3c, !PT ;  /* 0x0000000009097212 */ /* 0x000fc600078e3cff */
[----:B------:R-:W-:Y:S01]  /*3d80*/  LOP3.LUT R10, R10, UR8, RZ, 0x3c, !PT ;  /* 0x000000080a0a7c12 */ /* 0x000fe2000f8e3cff */
[----:B------:R-:W-:Y:S07]  /*3d90*/  @P0 BRA `(.L_x_78) ;  /* 0xfffffff800880947 */ /* 0x000fee000383ffff */
[----:B------:R-:W1:Y:S01]  /*3da0*/  S2UR UR6, SR_CgaCtaId ;  /* 0x00000000000679c3 */ /* 0x000e620000008800 */
[----:B------:R-:W-:Y:S01]  /*3db0*/  ELECT P0, URZ, PT ;  /* 0x0000000000ff782f */ /* 0x000fe20003800000 */
[----:B------:R-:W-:Y:S01]  /*3dc0*/  HFMA2 R0, -RZ, RZ, 0, 5.9604644775390625e-08 ;  /* 0x00000001ff007431 */ /* 0x000fe200000001ff */
[----:B------:R-:W-:-:S05]  /*3dd0*/  UMOV UR8, 0x40 ;  /* 0x0000004000087882 */ /* 0x000fca0000000000 */
[----:B------:R-:W-:Y:S01]  /*3de0*/  UVIRTCOUNT.DEALLOC.SMPOOL 0x80 ;  /* 0x000000800000784c */ /* 0x000fe20000000000 */
[----:B------:R-:W-:Y:S02]  /*3df0*/  UISETP.NE.AND UP0, UPT, UR5, URZ, UPT ;  /* 0x000000ff0500728c */ /* 0x000fe4000bf05270 */
[----:B-1----:R-:W-:-:S09]  /*3e00*/  ULEA UR6, UR6, UR8, 0x18 ;  /* 0x0000000806067291 */ /* 0x002fd2000f8ec0ff */
[----:B------:R1:W-:Y:S01]  /*3e10*/  @P0 STS.U8 [UR6+0x1c], R0 ;  /* 0x00001c00ff000988 */ /* 0x0003e20008000006 */
[----:B------:R-:W-:Y:S05]  /*3e20*/  BRA.U UP0, `(.L_x_79) ;  /* 0x0000000100a07547 */ /* 0x000fea000b800000 */
[----:B------:R-:W-:Y:S01]  /*3e30*/  UIADD3 UR5, UPT, UPT, UR7, 0x110, URZ ;  /* 0x0000011007057890 */ /* 0x000fe2000fffe0ff */
[----:B------:R-:W-:-:S03]  /*3e40*/  SHF.L.U32 R3, R10, 0x1f, RZ ;  /* 0x0000001f0a037819 */ /* 0x000fc600000006ff */
[----:B------:R-:W-:-:S09]  /*3e50*/  ULEA UR8, UR19, UR5, 0x3 ;  /* 0x0000000513087291 */ /* 0x000fd2000f8e18ff */
[----:B------:R-:W2:Y:S02]  /*3e60*/  SYNCS.PHASECHK.TRANS64.TRYWAIT P0, [UR8], R3 ;  /* 0x00000003ff0075a7 */ /* 0x000ea40008001108 */
[----:B--2---:R-:W-:Y:S05]  /*3e70*/  @!P0 BRA `(.L_x_80) ;  /* 0x0000007000348947 */ /* 0x004fea0003800000 */
.L_x_168:
        /* <DEDUP_REMOVED lines=9> */
.L_x_170:
        /* <DEDUP_REMOVED lines=9> */
.L_x_172:
[----:B------:R-:W-:-:S04]  /*3fa0*/  UIADD3 UR9, UPT, UPT, UR9, 0x1, URZ ;  /* 0x0000000109097890 */ /* 0x000fc8000fffe0ff */
[----:B------:R-:W-:-:S04]  /*3fb0*/  UISETP.NE.AND UP1, UPT, UR9, 0x4, UPT ;  /* 0x000000040900788c */ /* 0x000fc8000bf25270 */
[----:B------:R-:W-:Y:S02]  /*3fc0*/  USEL UR8, URZ, 0x1, UP1 ;  /* 0x00000001ff087887 */ /* 0x000fe40008800000 */
[----:B------:R-:W-:-:S04]  /*3fd0*/  USEL UR9, UR9, URZ, UP1 ;  /* 0x000000ff09097287 */ /* 0x000fc80008800000 */
[----:B------:R-:W-:Y:S01]  /*3fe0*/  ULEA UR9, UR9, UR5, 0x3 ;  /* 0x0000000509097291 */ /* 0x000fe2000f8e18ff */
[----:B-1----:R-:W-:-:S04]  /*3ff0*/  LOP3.LUT R3, R2, UR8, RZ, 0x3c, !PT ;  /* 0x0000000802037c12 */ /* 0x002fc8000f8e3cff */
[----:B------:R-:W-:Y:S01]  /*4000*/  SHF.L.U32 R3, R3, 0x1f, RZ ;  /* 0x0000001f03037819 */ /* 0x000fe200000006ff */
[----:B------:R-:W-:-:S04]  /*4010*/  IMAD.U32 R0, RZ, RZ, UR9 ;  /* 0x00000009ff007e24 */ /* 0x000fc8000f8e00ff */
[----:B------:R1:W2:Y:S03]  /*4020*/  SYNCS.PHASECHK.TRANS64.TRYWAIT P0, [R0+URZ], R3 ;  /* 0x00000003000075a7 */ /* 0x0002a600080011ff */
[----:B--2---:R-:W-:Y:S05]  /*4030*/  @!P0 NANOSLEEP.SYNCS 0x989680 ;  /* 0x009896800000895d */ /* 0x004fea0003900000 */
[----:B------:R-:W2:Y:S02]  /*4040*/  @!P0 SYNCS.PHASECHK.TRANS64 P0, [R0+URZ], R3 ;  /* 0x00000003000085a7 */ /* 0x000ea400080010ff */
[----:B--2---:R-:W-:Y:S05]  /*4050*/  @P0 BRA `(.L_x_83) ;  /* 0x0000000000200947 */ /* 0x004fea0003800000 */
.L_x_84:
[----:B--2---:R2:W3:Y:S02]  /*4060*/  SYNCS.PHASECHK.TRANS64.TRYWAIT P0, [R0+URZ], R3 ;  /* 0x00000003000075a7 */ /* 0x0044e400080011ff */
[----:B---3--:R-:W-:Y:S05]  /*4070*/  @!P0 NANOSLEEP.SYNCS 0x989680 ;  /* 0x009896800000895d */ /* 0x008fea0003900000 */
[----:B------:R-:W3:Y:S02]  /*4080*/  @!P0 SYNCS.PHASECHK.TRANS64 P0, [R0+URZ], R3 ;  /* 0x00000003000085a7 */ /* 0x000ee400080010ff */
[----:B---3--:R-:W-:Y:S05]  /*4090*/  @!P0 BRA `(.L_x_84) ;  /* 0xfffffffc00f08947 */ /* 0x008fea000383ffff */
[----:B------:R-:W-:Y:S05]  /*40a0*/  BRA `(.L_x_83) ;  /* 0x00000000000c7947 */ /* 0x000fea0003800000 */
.L_x_79:
[----:B------:R-:W-:-:S04]  /*40b0*/  UIADD3 UR5, UPT, UPT, UR7, 0x150, URZ ;  /* 0x0000015007057890 */ /* 0x000fc8000fffe0ff */
[----:B------:R-:W-:-:S09]  /*40c0*/  UPRMT UR5, UR4, 0x654, UR5 ;  /* 0x0000065404057896 */ /* 0x000fd20008000005 */
[----:B------:R-:W-:Y:S03]  /*40d0*/  SYNCS.ARRIVE.TRANS64.RED.A1T0 RZ, [UR5], RZ ;  /* 0x000000ffffff79a7 */ /* 0x000fe60008100405 */
.L_x_83:
[----:B-12---:R-:W-:Y:S01]  /*40e0*/  SHF.L.U32 R3, RZ, 0x1f, RZ ;  /* 0x0000001fff037819 */ /* 0x006fe200000006ff */
[----:B------:R-:W-:Y:S01]  /*40f0*/  UIADD3 UR5, UPT, UPT, UR7, 0x150, URZ ;  /* 0x0000015007057890 */ /* 0x000fe2000fffe0ff */
[----:B------:R-:W-:Y:S02]  /*4100*/  PLOP3.LUT P0, PT, PT, PT, UP0, 0x80, 0x8 ;  /* 0x000000000008781c */ /* 0x000fe40003f0f008 */
[----:B------:R-:W1:Y:S02]  /*4110*/  SYNCS.PHASECHK.TRANS64.TRYWAIT P1, [UR7+0x150], R3 ;  /* 0x00015003ff0075a7 */ /* 0x000e640008021107 */
[----:B-1----:R-:W-:Y:S09]  /*4120*/  @!P1 BRA `(.L_x_85) ;  /* 0x0000006c00d09947 */ /* 0x002ff20003800000 */
.L_x_174:
[----:B------:R-:W-:Y:S01]  /*4130*/  @!UP0 UPRMT UR5, UR4, 0x654, UR5 ;  /* 0x0000065404058896 */ /* 0x000fe20008000005 */
[----:B------:R-:W-:Y:S02]  /*4140*/  UMOV UR8, 0xffff ;  /* 0x0000ffff00087882 */ /* 0x000fe40000000000 */
[----:B------:R-:W-:-:S06]  /*4150*/  UMOV UR4, 0x1 ;  /* 0x0000000100047882 */ /* 0x000fcc0000000000 */
[----:B------:R-:W-:Y:S01]  /*4160*/  @!P0 SYNCS.ARRIVE.TRANS64.RED.A1T0 RZ, [UR5], RZ ;  /* 0x000000ffffff89a7 */ /* 0x000fe20008100405 */
[----:B------:R-:W-:Y:S01]  /*4170*/  NOP ;  /* 0x0000000000007918 */ /* 0x000fe20000000000 */
[----:B-1----:R-:W1:Y:S01]  /*4180*/  LDS R0, [UR6+0x14] ;  /* 0x00001406ff007984 */ /* 0x002e620008000800 */
[----:B------:R-:W-:-:S04]  /*4190*/  ULOP3.LUT UR5, UR21, 0xffff, URZ, 0xc0, !UPT ;  /* 0x0000ffff15057892 */ /* 0x000fc8000f8ec0ff */
[----:B------:R-:W-:-:S04]  /*41a0*/  USHF.R.U32.HI UR5, URZ, 0x5, UR5 ;  /* 0x00000005ff057899 */ /* 0x000fc80008011605 */
[----:B------:R-:W-:Y:S02]  /*41b0*/  USHF.L.U32 UR8, UR8, UR5, URZ ;  /* 0x0000000508087299 */ /* 0x000fe400080006ff */
[----:B------:R-:W-:-:S04]  /*41c0*/  USHF.L.U32 UR4, UR4, UR5, URZ ;  /* 0x0000000504047299 */ /* 0x000fc800080006ff */
[----:B-1----:R-:W-:-:S04]  /*41d0*/  LOP3.LUT R0, R0, UR8, RZ, 0xc0, !PT ;  /* 0x0000000800007c12 */ /* 0x002fc8000f8ec0ff */
[----:B------:R-:W-:-:S13]  /*41e0*/  ISETP.NE.AND P0, PT, R0, UR8, PT ;  /* 0x0000000800007c0c */ /* 0x000fda000bf05270 */
[----:B------:R-:W-:Y:S05]  /*41f0*/  @P0 BRA `(.L_x_86) ;  /* 0x0000000000580947 */ /* 0x000fea0003800000 */
[----:B------:R-:W1:Y:S02]  /*4200*/  LDS R0, [UR6+0x18] ;  /* 0x00001806ff007984 */ /* 0x000e640008000800 */
[----:B-1----:R-:W-:-:S04]  /*4210*/  LOP3.LUT R0, R0, UR4, RZ, 0xc0, !PT ;  /* 0x0000000400007c12 */ /* 0x002fc8000f8ec0ff */
[----:B------:R-:W-:-:S13]  /*4220*/  ISETP.NE.AND P0, PT, R0, UR4, PT ;  /* 0x0000000400007c0c */ /* 0x000fda000bf05270 */
[----:B------:R-:W-:Y:S05]  /*4230*/  @P0 BRA `(.L_x_87) ;  /* 0x00000000003c0947 */ /* 0x000fea0003800000 */
[----:B------:R-:W1:Y:S01]  /*4240*/  S2R R2, SR_LANEID ;  /* 0x0000000000027919 */ /* 0x000e620000000000 */
[----:B------:R-:W-:Y:S01]  /*4250*/  ULOP3.LUT UR8, URZ, UR8, URZ, 0x33, !UPT ;  /* 0x00000008ff087292 */ /* 0x000fe2000f8e33ff */
[----:B------:R-:W-:Y:S01]  /*4260*/  LOP3.LUT R4, RZ, UR4, RZ, 0x33, !PT ;  /* 0x00000004ff047c12 */ /* 0x000fe2000f8e33ff */
[----:B------:R-:W-:Y:S02]  /*4270*/  VOTEU.ANY UR7, UPT, PT ;  /* 0x0000000000077886 */ /* 0x000fe400038e0100 */
[----:B------:R-:W-:Y:S01]  /*4280*/  UFLO.U32 UR7, UR7 ;  /* 0x00000007000772bd */ /* 0x000fe200080e0000 */
[----:B------:R-:W2:Y:S01]  /*4290*/  REDUX UR4, R4 ;  /* 0x00000000040473c4 */ /* 0x000ea20000000000 */
[----:B------:R-:W-:-:S06]  /*42a0*/  IMAD.U32 R0, RZ, RZ, UR8 ;  /* 0x00000008ff007e24 */ /* 0x000fcc000f8e00ff */
[----:B------:R3:W-:Y:S01]  /*42b0*/  UTCATOMSWS.AND URZ, UR8 ;  /* 0x0000000800ff79e3 */ /* 0x0007e20008000000 */
[----:B------:R-:W4:Y:S01]  /*42c0*/  REDUX UR5, R0 ;  /* 0x00000000000573c4 */ /* 0x000f220000000000 */
[----:B-1----:R-:W-:Y:S01]  /*42d0*/  ISETP.EQ.U32.AND P0, PT, R2, UR7, PT ;  /* 0x0000000702007c0c */ /* 0x002fe2000bf02070 */
[----:B--2---:R-:W-:Y:S01]  /*42e0*/  IMAD.U32 R2, RZ, RZ, UR4 ;  /* 0x00000004ff027e24 */ /* 0x004fe2000f8e00ff */
[----:B----4-:R-:W-:-:S11]  /*42f0*/  MOV R3, UR5 ;  /* 0x0000000500037c02 */ /* 0x010fd60008000f00 */
[----:B------:R3:W-:Y:S04]  /*4300*/  @P0 ATOMS.AND RZ, [UR6+0x14], R3 ;  /* 0x00001403ffff098c */ /* 0x0007e8000a800006 */
[----:B------:R3:W-:Y:S01]  /*4310*/  @P0 ATOMS.AND RZ, [UR6+0x18], R2 ;  /* 0x00001802ffff098c */ /* 0x0007e2000a800006 */
[----:B------:R-:W-:Y:S05]  /*4320*/  BRA `(.L_x_88) ;  /* 0x0000000000147947 */ /* 0x000fea0003800000 */
.L_x_87:
[----:B------:R-:W-:Y:S02]  /*4330*/  MOV R2, 0x4350 ;  /* 0x0000435000027802 */ /* 0x000fe40000000f00 */
[----:B-----5:R-:W-:Y:S05]  /*4340*/  CALL.REL.NOINC `($__internal_0_$__cuda_sm10x_tcgen05_guardrail_trap_col_being_dealloced_not_returned_by_alloc) ;  /* 0x0000007000707944 */ /* 0x020fea0003c00000 */
[----:B------:R-:W-:Y:S05]  /*4350*/  BRA `(.L_x_88) ;  /* 0x0000000000087947 */ /* 0x000fea0003800000 */
.L_x_86:
[----:B------:R-:W-:Y:S02]  /*4360*/  MOV R2, 0x4380 ;  /* 0x0000438000027802 */ /* 0x000fe40000000f00 */
[----:B-----5:R-:W-:Y:S05]  /*4370*/  CALL.REL.NOINC `($__internal_2_$__cuda_sm10x_tcgen05_guardrail_trap_unallocated_columns_being_dealloced) ;  /* 0x00000070007c7944 */ /* 0x020fea0003c00000 */
.L_x_88:
[----:B------:R-:W-:Y:S01]  /*4380*/  NOP ;  /* 0x0000000000007918 */ /* 0x000fe20000000000 */
[----:B---3--:R-:W-:Y:S05]  /*4390*/  EXIT ;  /* 0x000000000000794d */ /* 0x008fea0003800000 */
.L_x_59:
[----:B------:R-:W-:-:S09]  /*43a0*/  UISETP.NE.OR UP5, UPT, UR10, 0x3, UP5 ;  /* 0x000000030a00788c */ /* 0x000fd2000afa5670 */
[----:B------:R-:W-:Y:S05]  /*43b0*/  BRA.U UP5, `(.L_x_89) ;  /* 0x0000001105147547 */ /* 0x000fea000b800000 */
[----:B------:R-:W1:Y:S01]  /*43c0*/  LDC R0, c[0x0][0xb30] ;  /* 0x0002cc00ff007b82 */ /* 0x000e620000000800 */
[----:B------:R-:W2:Y:S01]  /*43d0*/  LDCU.64 UR8, c[0x0][0x888] ;  /* 0x00011100ff0877ac */ /* 0x000ea20008000a00 */
[----:B------:R-:W-:Y:S02]  /*43e0*/  HFMA2 R27, -RZ, RZ, 0, 0 ;  /* 0x00000000ff1b7431 */ /* 0x000fe400000001ff */
[----:B------:R-:W-:Y:S01]  /*43f0*/  IMAD.MOV.U32 R29, RZ, RZ, 0x1 ;  /* 0x00000001ff1d7424 */ /* 0x000fe200078e00ff */
[----:B------:R-:W-:Y:S01]  /*4400*/  MOV R25, 0x2000 ;  /* 0x0000200000197802 */ /* 0x000fe20000000f00 */
[----:B------:R-:W3:Y:S01]  /*4410*/  LDCU.64 UR4, c[0x0][0x890] ;  /* 0x00011200ff0477ac */ /* 0x000ee20008000a00 */
[----:B------:R-:W-:Y:S01]  /*4420*/  IMAD.MOV.U32 R28, RZ, RZ, RZ ;  /* 0x000000ffff1c7224 */ /* 0x000fe200078e00ff */
[----:B------:R-:W4:Y:S01]  /*4430*/  LDC R19, c[0x0][0x370] ;  /* 0x0000dc00ff137b82 */ /* 0x000f220000000800 */
[----:B------:R-:W-:Y:S01]  /*4440*/  UMOV UR7, 0x400 ;  /* 0x0000040000077882 */ /* 0x000fe20000000000 */
[----:B------:R-:W-:-:S02]  /*4450*/  UPLOP3.LUT UP1, UPT, UPT, UPT, UPT, 0x40, 0x4 ;  /* 0x000000000004789c */ /* 0x000fc40003f2e870 */
[----:B------:R-:W-:-:S04]  /*4460*/  ULEA UR7, UR37, UR7, 0x18 ;  /* 0x0000000725077291 */ /* 0x000fc8000f8ec0ff */
[----:B------:R-:W4:Y:S01]  /*4470*/  LDC R2, c[0x0][0xb0c] ;  /* 0x0002c300ff027b82 */ /* 0x000f220000000800 */
[----:B------:R-:W-:Y:S02]  /*4480*/  UIADD3 UR13, UPT, UPT, UR7, 0x98, URZ ;  /* 0x00000098070d7890 */ /* 0x000fe4000fffe0ff */
[----:B--2---:R-:W-:Y:S02]  /*4490*/  UISETP.NE.U32.AND UP2, UPT, UR8, URZ, UPT ;  /* 0x000000ff0800728c */ /* 0x004fe4000bf45070 */
[----:B------:R-:W-:Y:S02]  /*44a0*/  UIADD3 UR33, UPT, UPT, UR7, 0x80, URZ ;  /* 0x0000008007217890 */ /* 0x000fe4000fffe0ff */
[----:B---3--:R-:W-:Y:S01]  /*44b0*/  UISETP.NE.U32.AND UP3, UPT, UR4, URZ, UPT ;  /* 0x000000ff0400728c */ /* 0x008fe2000bf65070 */
[----:B------:R-:W2:Y:S01]  /*44c0*/  LDC R18, c[0x0][0xb20] ;  /* 0x0002c800ff127b82 */ /* 0x000ea20000000800 */
[----:B-1----:R-:W-:Y:S01]  /*44d0*/  ISETP.NE.AND P1, PT, R0, 0x1, PT ;  /* 0x000000010000780c */ /* 0x002fe20003f25270 */
[----:B------:R-:W-:-:S02]  /*44e0*/  UISETP.NE.AND.EX UP2, UPT, UR9, URZ, UPT, UP2 ;  /* 0x000000ff0900728c */ /* 0x000fc4000bf45320 */
[----:B------:R-:W-:Y:S02]  /*44f0*/  UIADD3 UR25, UPT, UPT, UR7, 0x88, URZ ;  /* 0x0000008807197890 */ /* 0x000fe4000fffe0ff */
[----:B------:R-:W-:Y:S02]  /*4500*/  UIADD3 UR17, UPT, UPT, UR7, 0x90, URZ ;  /* 0x0000009007117890 */ /* 0x000fe4000fffe0ff */
[----:B------:R-:W1:Y:S01]  /*4510*/  LDC.64 R30, c[0x0][0x348] ;  /* 0x0000d200ff1e7b82 */ /* 0x000e620000000a00 */
[----:B------:R-:W-:Y:S02]  /*4520*/  UPRMT UR13, UR37, 0x654, UR13 ;  /* 0x00000654250d7896 */ /* 0x000fe4000800000d */
[----:B------:R-:W-:-:S05]  /*4530*/  UISETP.NE.AND.EX UP3, UPT, UR5, URZ, UPT, UP3 ;  /* 0x000000ff0500728c */ /* 0x000fca000bf65330 */
[----:B------:R-:W3:Y:S08]  /*4540*/  LDC.64 R16, c[0x0][0xb10] ;  /* 0x0002c400ff107b82 */ /* 0x000ef00000000a00 */
[----:B------:R-:W1:Y:S08]  /*4550*/  LDC.64 R6, c[0x0][0xb18] ;  /* 0x0002c600ff067b82 */ /* 0x000e700000000a00 */
[----:B------:R-:W1:Y:S08]  /*4560*/  LDC.64 R4, c[0x0][0xb28] ;  /* 0x0002ca00ff047b82 */ /* 0x000e700000000a00 */
[----:B--2-4-:R-:W1:Y:S02]  /*4570*/  LDC R24, c[0x0][0x374] ;  /* 0x0000dd00ff187b82 */ /* 0x014e640000000800 */
.L_x_100:
[C---:B------:R-:W-:Y:S02]  /*4580*/  LEA R0, R28.reuse, UR7, 0x3 ;  /* 0x000000071c007c11 */ /* 0x040fe4000f8e18ff */
[----:B------:R-:W-:Y:S02]  /*4590*/  SHF.L.U32 R3, R27, 0x1f, RZ ;  /* 0x0000001f1b037819 */ /* 0x000fe400000006ff */
[----:B------:R-:W-:Y:S02]  /*45a0*/  LEA R20, R28, UR7, 0x4 ;  /* 0x000000071c147c11 */ /* 0x000fe4000f8e20ff */
[----:B--2---:R-:W2:Y:S02]  /*45b0*/  SYNCS.PHASECHK.TRANS64.TRYWAIT P0, [R0+URZ+0xd0], R3 ;  /* 0x0000d003000075a7 */ /* 0x004ea400080011ff */
[----:B--2---:R-:W-:Y:S05]  /*45c0*/  @!P0 BRA `(.L_x_90) ;  /* 0x0000006800c08947 */ /* 0x004fea0003800000 */
.L_x_175:
[----:B------:R-:W-:Y:S01]  /*45d0*/  ISETP.GE.AND P0, PT, R66, 0x1, PT ;  /* 0x000000014200780c */ /* 0x000fe20003f06270 */
[----:B------:R-:W4:Y:S01]  /*45e0*/  LDS.128 R20, [R20+0x160] ;  /* 0x0001600014147984 */ /* 0x000f220000000c00 */
[----:B--2---:R-:W-:Y:S01]  /*45f0*/  VIADD R0, R0, 0xe0 ;  /* 0x000000e000007836 */ /* 0x004fe20000000000 */
[----:B------:R-:W-:Y:S01]  /*4600*/  @!PT LDS RZ, [RZ] ;  /* 0x00000000fffff984 */ /* 0x000fe20000000800 */
[----:B------:R-:W-:Y:S01]  /*4610*/  @!PT LDS RZ, [RZ] ;  /* 0x00000000fffff984 */ /* 0x000fe20000000800 */
[----:B------:R-:W-:Y:S01]  /*4620*/  @!PT LDS RZ, [RZ] ;  /* 0x00000000fffff984 */ /* 0x000fe20000000800 */
[----:B------:R-:W-:Y:S01]  /*4630*/  @!PT LDS RZ, [RZ] ;  /* 0x00000000fffff984 */ /* 0x000fe20000000800 */
[----:B------:R2:W-:Y:S06]  /*4640*/  MEMBAR.ALL.CTA ;  /* 0x0000000000007992 */ /* 0x0005ec0000008000 */
[----:B--2---:R-:W2:Y:S01]  /*4650*/  FENCE.VIEW.ASYNC.S ;  /* 0x00000000000073c6 */ /* 0x004ea20000000000 */
[----:B------:R-:W-:Y:S04]  /*4660*/  PRMT R0, RZ, 0x654, R0 ;  /* 0x00000654ff007816 */ /* 0x000fe80000000000 */
[----:B--2---:R2:W-:Y:S01]  /*4670*/  SYNCS.ARRIVE.TRANS64.RED.A1T0 RZ, [R0+URZ], RZ ;  /* 0x000000ff00ff79a7 */ /* 0x0045e200081004ff */
[----:B----4-:R-:W-:Y:S11]  /*4680*/  LOP3.LUT P3, RZ, R22, 0x1, RZ, 0xc0, !PT ;  /* 0x0000000116ff7812 */ /* 0x010ff6000786c0ff */
[----:B------:R-:W-:Y:S02]  /*4690*/  @!UPT UIADD3 URZ, UPT, UPT, URZ, URZ, URZ ;  /* 0x000000fffffff290 */ /* 0x000fe4000fffe0ff */
[----:B------:R-:W-:Y:S02]  /*46a0*/  @P3 MOV R13, R20 ;  /* 0x00000014000d3202 */ /* 0x000fe40000000f00 */
[----:B------:R-:W-:Y:S01]  /*46b0*/  @P3 LOP3.LUT R8, R21, 0xffff, RZ, 0xc0, !PT ;  /* 0x0000ffff15083812 */ /* 0x000fe200078ec0ff */
[----:B--2---:R-:W-:Y:S06]  /*46c0*/  @!P0 BRA `(.L_x_91) ;  /* 0x0000000000a48947 */ /* 0x004fec0003800000 */
[----:B-1----:R-:W-:Y:S01]  /*46d0*/  IMAD.HI.U32 R33, R24, R7, RZ ;  /* 0x0000000718217227 */ /* 0x002fe200078e00ff */
[----:B------:R-:W-:Y:S02]  /*46e0*/  ISETP.NE.AND P0, PT, R6, 0x1, PT ;  /* 0x000000010600780c */ /* 0x000fe40003f05270 */
[----:B------:R-:W-:Y:S01]  /*46f0*/  ISETP.NE.AND P2, PT, R66, 0x1, PT ;  /* 0x000000014200780c */ /* 0x000fe20003f45270 */
[----:B---3--:R-:W-:Y:S01]  /*4700*/  IMAD.HI.U32 R32, R19, R16, RZ ;  /* 0x0000001013207227 */ /* 0x008fe200078e00ff */
[----:B------:R-:W-:Y:S02]  /*4710*/  SHF.R.U32.HI R33, RZ, R18, R33 ;  /* 0x00000012ff217219 */ /* 0x000fe40000011621 */
[----:B------:R-:W-:Y:S01]  /*4720*/  ISETP.NE.AND P4, PT, R2, 0x1, PT ;  /* 0x000000010200780c */ /* 0x000fe20003f85270 */
[----:B------:R-:W-:Y:S01]  /*4730*/  IMAD.HI.U32 R34, R13, R16, RZ ;  /* 0x000000100d227227 */ /* 0x000fe200078e00ff */
[----:B------:R-:W-:Y:S02]  /*4740*/  SHF.R.U32.HI R32, RZ, R17, R32 ;  /* 0x00000011ff207219 */ /* 0x000fe40000011620 */
[----:B------:R-:W-:Y:S01]  /*4750*/  SEL R3, R24, R33, !P0 ;  /* 0x0000002118037207 */ /* 0x000fe20004000000 */
[C---:B------:R-:W-:Y:S01]  /*4760*/  IMAD.HI.U32 R33, R8.reuse, R7, RZ ;  /* 0x0000000708217227 */ /* 0x040fe200078e00ff */
[----:B------:R-:W-:Y:S02]  /*4770*/  SEL R11, R19, R32, !P4 ;  /* 0x00000020130b7207 */ /* 0x000fe40006000000 */
[----:B------:R-:W-:Y:S01]  /*4780*/  SHF.R.U32.HI R34, RZ, R17, R34 ;  /* 0x00000011ff227219 */ /* 0x000fe20000011622 */
[----:B------:R-:W-:Y:S01]  /*4790*/  IMAD.HI.U32 R36, R3, R4, RZ ;  /* 0x0000000403247227 */ /* 0x000fe200078e00ff */
[----:B------:R-:W-:Y:S03]  /*47a0*/  SHF.R.U32.HI R33, RZ, R18, R33 ;  /* 0x00000012ff217219 */ /* 0x000fe60000011621 */
[----:B------:R-:W-:Y:S01]  /*47b0*/  IMAD.HI.U32 R32, R11, R4, RZ ;  /* 0x000000040b207227 */ /* 0x000fe200078e00ff */
[----:B------:R-:W-:Y:S02]  /*47c0*/  @P2 SHF.R.U32.HI R3, RZ, R5, R36 ;  /* 0x00000005ff032219 */ /* 0x000fe40000011624 */
[----:B------:R-:W-:Y:S02]  /*47d0*/  SEL R9, R8, R33, !P0 ;  /* 0x0000002108097207 */ /* 0x000fe40004000000 */
[----:B------:R-:W-:Y:S01]  /*47e0*/  @P2 SHF.R.U32.HI R11, RZ, R5, R32 ;  /* 0x00000005ff0b2219 */ /* 0x000fe20000011620 */
[C---:B------:R-:W-:Y:S01]  /*47f0*/  IMAD R10, R66.reuse, R3, RZ ;  /* 0x00000003420a7224 */ /* 0x040fe200078e02ff */
[----:B------:R-:W-:Y:S01]  /*4800*/  SEL R3, R13, R34, !P4 ;  /* 0x000000220d037207 */ /* 0x000fe20006000000 */
[C---:B------:R-:W-:Y:S03]  /*4810*/  IMAD.HI.U32 R14, R9.reuse, R4, RZ ;  /* 0x00000004090e7227 */ /* 0x040fe600078e00ff */
[----:B------:R-:W-:Y:S01]  /*4820*/  ISETP.GE.AND P0, PT, R9, R10, PT ;  /* 0x0000000a0900720c */ /* 0x000fe20003f06270 */
[C---:B------:R-:W-:Y:S01]  /*4830*/  IMAD R12, R66.reuse, R11, RZ ;  /* 0x0000000b420c7224 */ /* 0x040fe200078e02ff */
[-C--:B------:R-:W-:Y:S04]  /*4840*/  SHF.R.U32.HI R14, RZ, R5.reuse, R14 ;  /* 0x00000005ff0e7219 */ /* 0x080fe8000001160e */
[----:B------:R-:W-:Y:S02]  /*4850*/  ISETP.GE.OR P0, PT, R3, R12, P0 ;  /* 0x0000000c0300720c */ /* 0x000fe40000706670 */
[----:B------:R-:W-:Y:S05]  /*4860*/  SEL R15, R9, R14, !P2 ;  /* 0x0000000e090f7207 */ /* 0x000fea0005000000 */
[----:B------:R-:W-:Y:S04]  /*4870*/  IMAD.MOV R14, RZ, RZ, -R15 ;  /* 0x000000ffff0e7224 */ /* 0x000fe800078e0a0f */
[----:B------:R-:W-:Y:S02]  /*4880*/  IMAD R14, R66, R14, R9 ;  /* 0x0000000e420e7224 */ /* 0x000fe400078e0209 */
[C---:B------:R-:W-:Y:S05]  /*4890*/  @!P0 IMAD.HI.U32 R10, R3.reuse, R4, RZ ;  /* 0x00000004030a8227 */ /* 0x040fea00078e00ff */
[----:B------:R-:W-:Y:S04]  /*48a0*/  @!P0 SHF.R.U32.HI R10, RZ, R5, R10 ;  /* 0x00000005ff0a8219 */ /* 0x000fe8000001160a */
[----:B------:R-:W-:Y:S01]  /*48b0*/  @!P0 SEL R0, R3, R10, !P2 ;  /* 0x0000000a03008207 */ /* 0x000fe20005000000 */
[----:B------:R-:W-:Y:S03]  /*48c0*/  IMAD.MOV R10, RZ, RZ, -R3 ;  /* 0x000000ffff0a7224 */ /* 0x000fe600078e0a03 */
[----:B------:R-:W-:Y:S01]  /*48d0*/  @!P0 IADD3 R15, PT, PT, R15, -R0, RZ ;  /* 0x800000000f0f8210 */ /* 0x000fe20007ffe0ff */
[----:B------:R-:W-:Y:S01]  /*48e0*/  @!P0 IMAD R0, R11, R14, R0 ;  /* 0x0000000e0b008224 */ /* 0x000fe200078e0200 */
[----:B------:R-:W-:Y:S01]  /*48f0*/  IADD3 R11, PT, PT, -R9, RZ, RZ ;  /* 0x000000ff090b7210 */ /* 0x000fe20007ffe1ff */
[----:B------:R-:W-:Y:S02]  /*4900*/  IMAD R13, R2, R10, R13 ;  /* 0x0000000a020d7224 */ /* 0x000fe400078e020d */
[----:B------:R-:W-:Y:S02]  /*4910*/  @!P0 IMAD R9, R15, R66, R3 ;  /* 0x000000420f098224 */ /* 0x000fe400078e0203 */
[----:B------:R-:W-:Y:S02]  /*4920*/  @!P0 IMAD.MOV.U32 R3, RZ, RZ, R0 ;  /* 0x000000ffff038224 */ /* 0x000fe400078e0000 */
[----:B------:R-:W-:Y:S02]  /*4930*/  IMAD R8, R6, R11, R8 ;  /* 0x0000000b06087224 */ /* 0x000fe400078e0208 */
[----:B------:R-:W-:Y:S02]  /*4940*/  IMAD R13, R3, R2, R13 ;  /* 0x00000002030d7224 */ /* 0x000fe400078e020d */
[----:B------:R-:W-:Y:S02]  /*4950*/  IMAD R8, R9, R6, R8 ;  /* 0x0000000609087224 */ /* 0x000fe400078e0208 */
.L_x_91:
[----:B------:R-:W-:Y:S05]  /*4960*/  BRA.U UP1, `(.L_x_92) ;  /* 0x0000000101107547 */ /* 0x000fea000b800000 */
[----:B------:R-:W-:Y:S04]  /*4970*/  MOV R0, UR6 ;  /* 0x0000000600007c02 */ /* 0x000fe80008000f00 */
[----:B------:R-:W-:Y:S04]  /*4980*/  SHF.L.U32 R3, R0, 0x1f, RZ ;  /* 0x0000001f00037819 */ /* 0x000fe800000006ff */
[----:B------:R-:W2:Y:S02]  /*4990*/  SYNCS.PHASECHK.TRANS64.TRYWAIT P0, [UR7+0xc8], R3 ;  /* 0x0000c803ff0075a7 */ /* 0x000ea40008001107 */
[----:B--2---:R-:W-:Y:S05]  /*49a0*/  @!P0 BRA `(.L_x_93) ;  /* 0x0000006400dc8947 */ /* 0x004fea0003800000 */
.L_x_92:
[----:B------:R-:W-:Y:S02]  /*49b0*/  R2UR UR35, R113 ;  /* 0x00000000712372ca */ /* 0x000fe400000e0000 */
[----:B------:R-:W-:Y:S02]  /*49c0*/  R2UR UR34, R114 ;  /* 0x00000000722272ca */ /* 0x000fe400000e0000 */
[----:B------:R-:W-:Y:S02]  /*49d0*/  ISETP.NE.U32.AND P2, PT, RZ, UR4, PT ;  /* 0x00000004ff007c0c */ /* 0x000fe4000bf45070 */
[----:B------:R-:W-:Y:S02]  /*49e0*/  SHF.L.U32 R12, R29, 0x1f, RZ ;  /* 0x0000001f1d0c7819 */ /* 0x000fe400000006ff */
[----:B------:R-:W-:Y:S05]  /*49f0*/  ISETP.NE.AND.EX P2, PT, RZ, UR5, PT, P2 ;  /* 0x00000005ff007c0c */ /* 0x000fea000bf45320 */
[----:B------:R-:W-:Y:S02]  /*4a00*/  USHF.L.U32 UR35, UR35, 0x7, URZ ;  /* 0x0000000723237899 */ /* 0x000fe400080006ff */
[----:B------:R-:W-:Y:S01]  /*4a10*/  USHF.L.U32 UR34, UR34, 0x7, URZ ;  /* 0x0000000722227899 */ /* 0x000fe200080006ff */
[----:B------:R-:W-:Y:S11]  /*4a20*/  BRA.U !UP3, `(.L_x_94) ;  /* 0x000000010b347547 */ /* 0x000ff6000b800000 */
[----:B------:R-:W-:Y:S01]  /*4a30*/  UPLOP3.LUT UP0, UPT, UPT, UPT, UP2, 0x80, 0x8 ;  /* 0x000000000008789c */ /* 0x000fe20003f0f020 */
[----:B--2---:R-:W-:Y:S02]  /*4a40*/  HFMA2 R0, -RZ, RZ, 0, 5.9604644775390625e-08 ;  /* 0x00000001ff007431 */ /* 0x004fe400000001ff */
[----:B------:R-:W-:Y:S03]  /*4a50*/  IMAD.MOV.U32 R110, RZ, RZ, 0x1 ;  /* 0x00000001ff6e7424 */ /* 0x000fe600078e00ff */
[----:B------:R-:W-:Y:S05]  /*4a60*/  PLOP3.LUT P0, PT, PT, PT, UP0, 0x80, 0x8 ;  /* 0x000000000008781c */ /* 0x000fea0003f0f008 */
[----:B------:R-:W2:Y:S01]  /*4a70*/  @UP0 LDCU.64 UR10, c[0x0][0x888] ;  /* 0x00011100ff0a07ac */ /* 0x000ea20008000a00 */
[----:B------:R-:W-:Y:S07]  /*4a80*/  @UP0 UIMAD UR8, UR36, UR4, URZ ;  /* 0x00000004240802a4 */ /* 0x000fee000f8e02ff */
[----:B------:R-:W-:Y:S01]  /*4a90*/  @!P0 PRMT R110, R0, 0x7610, R110 ;  /* 0x00007610006e8816 */ /* 0x000fe2000000006e */
[----:B--2---:R-:W-:Y:S03]  /*4aa0*/  @UP0 UIMAD.WIDE UR10, UR8, 0x4, UR10 ;  /* 0x00000004080a08a5 */ /* 0x004fe6000f8e020a */
[----:B------:R-:W2:Y:S03]  /*4ab0*/  @!UP0 LDCU UR8, c[0x0][0x880] ;  /* 0x00011000ff0887ac */ /* 0x000ea60008000800 */
[----:B------:R-:W-:Y:S01]  /*4ac0*/  IMAD.U32 R10, RZ, RZ, UR10 ;  /* 0x0000000aff0a7e24 */ /* 0x000fe2000f8e00ff */
[----:B------:R-:W-:Y:S05]  /*4ad0*/  MOV R11, UR11 ;  /* 0x0000000b000b7c02 */ /* 0x000fea0008000f00 */
[----:B-----5:R4:W5:Y:S02]  /*4ae0*/  @P0 LDG.E R83, desc[UR38][R10.64] ;  /* 0x000000260a530981 */ /* 0x020964000c1e1900 */
[----:B--2-4-:R-:W-:Y:S07]  /*4af0*/  @!P0 IMAD.U32 R83, RZ, RZ, UR8 ;  /* 0x00000008ff538e24 */ /* 0x014fee000f8e00ff */
.L_x_94:
[----:B-----5:R-:W-:Y:S01]  /*4b00*/  @!P2 FSETP.EQ.AND P0, PT, R83, RZ, PT ;  /* 0x000000ff5300a20b */ /* 0x020fe20003f02000 */
[----:B------:R-:W-:Y:S01]  /*4b10*/  @!UPT UIADD3 URZ, UPT, UPT, URZ, URZ, URZ ;  /* 0x000000fffffff290 */ /* 0x000fe2000fffe0ff */
[----:B------:R-:W-:Y:S11]  /*4b20*/  @!P2 BRA `(.L_x_95) ;  /* 0x000000000014a947 */ /* 0x000ff60003800000 */
[----:B------:R-:W-:Y:S02]  /*4b30*/  LOP3.LUT P2, RZ, R110, 0xff, RZ, 0xc0, !PT ;  /* 0x000000ff6eff7812 */ /* 0x000fe4000784c0ff */
[----:B------:R-:W-:Y:S04]  /*4b40*/  PLOP3.LUT P0, PT, PT, PT, UP0, 0x80, 0x8 ;  /* 0x000000000008781c */ /* 0x000fe80003f0f008 */
[----:B------:R-:W-:Y:S07]  /*4b50*/  PLOP3.LUT P0, PT, P0, PT, PT, 0x8, 0x80 ;  /* 0x000000000080781c */ /* 0x000fee000070e170 */
[----:B------:R-:W-:Y:S11]  /*4b60*/  @P2 FSETP.EQ.AND P0, PT, R83, RZ, PT ;  /* 0x000000ff5300220b */ /* 0x000ff60003f02000 */
[----:B------:R-:W-:Y:S02]  /*4b70*/  @!UPT UIADD3 URZ, UPT, UPT, URZ, URZ, URZ ;  /* 0x000000fffffff290 */ /* 0x000fe4000fffe0ff */
.L_x_95:
[----:B------:R-:W4:Y:S01]  /*4b80*/  SYNCS.PHASECHK.TRANS64.TRYWAIT P2, [UR7+0xa0], R12 ;  /* 0x0000a00cff0075a7 */ /* 0x000f220008041107 */
[----:B------:R-:W-:Y:S04]  /*4b90*/  ELECT P4, URZ, PT ;  /* 0x0000000000ff782f */ /* 0x000fe80003880000 */
[----:B------:R-:W-:Y:S11]  /*4ba0*/  PLOP3.LUT P4, PT, P0, P4, PT, 0xf2, 0x2f ;  /* 0x00000000002f781c */ /* 0x000ff60000789e72 */
[----:B------:R-:W-:Y:S02]  /*4bb0*/  @!UPT UIADD3 URZ, UPT, UPT, URZ, URZ, URZ ;  /* 0x000000fffffff290 */ /* 0x000fe4000fffe0ff */
[----:B-1----:R-:W-:Y:S05]  /*4bc0*/  @!P4 IADD3 R9, P0, PT, R30, 0x580, RZ ;  /* 0x000005801e09c810 */ /* 0x002fea0007f1e0ff */
[----:B--2---:R-:W-:Y:S01]  /*4bd0*/  @!P4 IMAD.X R0, RZ, RZ, R31, P0 ;  /* 0x000000ffff00c224 */ /* 0x004fe200000e061f */
[----:B----4-:R-:W-:Y:S07]  /*4be0*/  @!P2 BRA `(.L_x_96) ;  /* 0x000000640064a947 */ /* 0x010fee0003800000 */
.L_x_178:
[----:B------:R-:W-:Y:S01]  /*4bf0*/  @!P4 R2UR UR8, R0 ;  /* 0x000000000008c2ca */ /* 0x000fe200000e0000 */
[----:B------:R-:W-:Y:S01]  /*4c00*/  VOTEU.ALL UP1, P4 ;  /* 0x0000000000ff7886 */ /* 0x000fe20002020000 */
[----:B------:R-:W-:Y:S01]  /*4c10*/  @!P4 R2UR UR9, R9 ;  /* 0x000000000909c2ca */ /* 0x000fe200000e0000 */
[----:B------:R-:W-:Y:S01]  /*4c20*/  @!P4 IMAD.MOV.U32 R0, RZ, RZ, 0x2000 ;  /* 0x00002000ff00c424 */ /* 0x000fe200078e00ff */
[----:B------:R-:W-:Y:S01]  /*4c30*/  UMOV UR10, 0x0 ;  /* 0x00000000000a7882 */ /* 0x000fe20000000000 */
[----:B------:R-:W-:Y:S01]  /*4c40*/  UMOV UR11, 0x10000000 ;  /* 0x10000000000b7882 */ /* 0x000fe20000000000 */
[----:B------:R-:W-:Y:S01]  /*4c50*/  @!UP1 UIADD3 UR32, UPT, UPT, UR7, 0x200, URZ ;  /* 0x0000020007209890 */ /* 0x000fe2000fffe0ff */
[----:B------:R-:W-:Y:S01]  /*4c60*/  @!P4 IADD3 R9, P0, PT, R30, 0x580, RZ ;  /* 0x000005801e09c810 */ /* 0x000fe20007f1e0ff */
[----:B------:R-:W-:Y:S05]  /*4c70*/  VOTEU.ALL UP1, P4 ;  /* 0x0000000000ff7886 */ /* 0x000fea0002020000 */
[----:B------:R-:W-:Y:S01]  /*4c80*/  IMAD.U32 R11, RZ, RZ, UR8 ;  /* 0x00000008ff0b7e24 */ /* 0x000fe2000f8e00ff */
[----:B------:R-:W-:Y:S01]  /*4c90*/  UPRMT UR8, UR37, 0x654, UR33 ;  /* 0x0000065425087896 */ /* 0x000fe20008000021 */
[----:B------:R-:W-:Y:S03]  /*4ca0*/  IMAD.U32 R10, RZ, RZ, UR9 ;  /* 0x00000009ff0a7e24 */ /* 0x000fe6000f8e00ff */
[----:B------:R-:W-:Y:S02]  /*4cb0*/  @!P4 R2UR UR15, R11 ;  /* 0x000000000b0fc2ca */ /* 0x000fe400000e0000 */
[----:B------:R-:W-:Y:S11]  /*4cc0*/  @!P4 R2UR UR14, R10 ;  /* 0x000000000a0ec2ca */ /* 0x000ff600000e0000 */
[----:B------:R-:W-:Y:S02]  /*4cd0*/  @!UPT UIADD3 URZ, UPT, UPT, URZ, URZ, URZ ;  /* 0x000000fffffff290 */ /* 0x000fe4000fffe0ff */
[----:B------:R2:W-:Y:S01]  /*4ce0*/  @!UP1 UTMALDG.3D [UR32], [UR14], desc[UR10] ;  /* 0x00000a200e0095b4 */ /* 0x0005e20008011000 */
[----:B------:R4:W-:Y:S01]  /*4cf0*/  @!P4 SYNCS.ARRIVE.TRANS64.RED.A0TR RZ, [UR7+0x80], R0 ;  /* 0x00008000ffffc9a7 */ /* 0x0009e20008300407 */
[----:B------:R-:W-:Y:S01]  /*4d00*/  SYNCS.ARRIVE.TRANS64.RED.A1T0 RZ, [UR8], RZ ;  /* 0x000000ffffff79a7 */ /* 0x000fe20008100408 */
[----:B----4-:R-:W-:Y:S01]  /*4d10*/  @!P4 IMAD.X R0, RZ, RZ, R31, P0 ;  /* 0x000000ffff00c224 */ /* 0x010fe200000e061f */
[----:B------:R-:W4:Y:S02]  /*4d20*/  SYNCS.PHASECHK.TRANS64.TRYWAIT P2, [UR7+0xa8], R12 ;  /* 0x0000a80cff0075a7 */ /* 0x000f240008041107 */
[----:B--2-4-:R-:W-:Y:S05]  /*4d30*/  @!P2 BRA `(.L_x_97) ;  /* 0x000000640028a947 */ /* 0x014fea0003800000 */
.L_x_180:
        /* <DEDUP_REMOVED lines=8> */
[----:B------:R-:W-:Y:S01]  /*4dc0*/  @!UP1 UIADD3 UR24, UPT, UPT, UR7, 0x2200, URZ ;  /* 0x0000220007189890 */ /* 0x000fe2000fffe0ff */
[----:B------:R-:W-:Y:S01]  /*4dd0*/  VOTEU.ALL UP1, P4 ;  /* 0x0000000000ff7886 */ /* 0x000fe20002020000 */
[----:B------:R-:W-:Y:S01]  /*4de0*/  UMOV UR27, UR35 ;  /* 0x00000023001b7c82 */ /* 0x000fe20008000000 */
[----:B------:R-:W-:Y:S02]  /*4df0*/  UMOV UR28, UR36 ;  /* 0x00000024001c7c82 */ /* 0x000fe40008000000 */
[----:B------:R-:W-:Y:S01]  /*4e00*/  IMAD.U32 R11, RZ, RZ, UR8 ;  /* 0x00000008ff0b7e24 */ /* 0x000fe2000f8e00ff */
[----:B------:R-:W-:Y:S01]  /*4e10*/  UPRMT UR8, UR37, 0x654, UR25 ;  /* 0x0000065425087896 */ /* 0x000fe20008000019 */
[----:B------:R-:W-:Y:S02]  /*4e20*/  IMAD.U32 R10, RZ, RZ, UR9 ;  /* 0x00000009ff0a7e24 */ /* 0x000fe4000f8e00ff */
[----:B------:R-:W-:Y:S01]  /*4e30*/  @!P4 IMAD.X R32, RZ, RZ, R31, P0 ;  /* 0x000000ffff20c224 */ /* 0x000fe200000e061f */
[----:B------:R-:W-:Y:S02]  /*4e40*/  @!P4 R2UR UR15, R11 ;  /* 0x000000000b0fc2ca */ /* 0x000fe400000e0000 */
[----:B------:R-:W-:Y:S11]  /*4e50*/  @!P4 R2UR UR14, R10 ;  /* 0x000000000a0ec2ca */ /* 0x000ff600000e0000 */
[----:B------:R-:W-:Y:S02]  /*4e60*/  @!UPT UIADD3 URZ, UPT, UPT, URZ, URZ, URZ ;  /* 0x000000fffffff290 */ /* 0x000fe4000fffe0ff */
[----:B------:R2:W-:Y:S01]  /*4e70*/  @!UP1 UTMALDG.3D [UR24], [UR14], desc[UR10] ;  /* 0x00000a180e0095b4 */ /* 0x0005e20008011000 */
[----:B------:R2:W-:Y:S01]  /*4e80*/  @!P4 SYNCS.ARRIVE.TRANS64.RED.A0TR RZ, [UR7+0x88], R0 ;  /* 0x00008800ffffc9a7 */ /* 0x0005e20008300407 */
[----:B------:R-:W-:Y:S01]  /*4e90*/  SYNCS.ARRIVE.TRANS64.RED.A1T0 RZ, [UR8], RZ ;  /* 0x000000ffffff79a7 */ /* 0x000fe20008100408 */
[----:B------:R-:W4:Y:S02]  /*4ea0*/  SYNCS.PHASECHK.TRANS64.TRYWAIT P2, [UR7+0xb0], R12 ;  /* 0x0000b00cff0075a7 */ /* 0x000f240008041107 */
[----:B--2-4-:R-:W-:Y:S05]  /*4eb0*/  @!P2 BRA `(.L_x_98) ;  /* 0x0000006000e0a947 */ /* 0x014fea0003800000 */
.L_x_182:
[----:B------:R-:W2:Y:S01]  /*4ec0*/  LDC.64 R14, c[0x0][0xb10] ;  /* 0x0002c400ff0e7b82 */ /* 0x000ea20000000a00 */
[----:B------:R-:W-:Y:S01]  /*4ed0*/  @!P4 R2UR UR8, R32 ;  /* 0x000000002008c2ca */ /* 0x000fe200000e0000 */
[----:B------:R-:W-:Y:S01]  /*4ee0*/  VOTEU.ALL UP1, P4 ;  /* 0x0000000000ff7886 */ /* 0x000fe20002020000 */
[----:B------:R-:W-:Y:S01]  /*4ef0*/  @!P4 R2UR UR9, R33 ;  /* 0x000000002109c2ca */ /* 0x000fe200000e0000 */
[----:B------:R-:W-:Y:S01]  /*4f00*/  UMOV UR10, 0x0 ;  /* 0x00000000000a7882 */ /* 0x000fe20000000000 */
[----:B------:R-:W-:Y:S03]  /*4f10*/  UMOV UR11, 0x10000000 ;  /* 0x10000000000b7882 */ /* 0x000fe60000000000 */
[----:B------:R-:W4:Y:S01]  /*4f20*/  LDC.64 R10, c[0x0][0xb18] ;  /* 0x0002c600ff0a7b82 */ /* 0x000f220000000a00 */
[----:B------:R-:W-:Y:S01]  /*4f30*/  @!UP1 UIADD3 UR18, UPT, UPT, UR34, 0x40, URZ ;  /* 0x0000004022129890 */ /* 0x000fe2000fffe0ff */
[----:B------:R-:W-:Y:S01]  /*4f40*/  @P3 SHF.R.U32.HI R26, RZ, 0x10, R21 ;  /* 0x00000010ff1a3819 */ /* 0x000fe20000011615 */
[----:B------:R-:W-:Y:S01]  /*4f50*/  @!UP1 UIADD3 UR16, UPT, UPT, UR7, 0x4200, URZ ;  /* 0x0000420007109890 */ /* 0x000fe2000fffe0ff */
[----:B------:R-:W-:Y:S01]  /*4f60*/  VIADD R28, R28, 0x1 ;  /* 0x000000011c1c7836 */ /* 0x000fe20000000000 */
[----:B------:R-:W-:Y:S03]  /*4f70*/  VOTEU.ALL UP1, P4 ;  /* 0x0000000000ff7886 */ /* 0x000fe60002020000 */
[----:B------:R-:W5:Y:S01]  /*4f80*/  @!P1 LDC R0, c[0x0][0xb20] ;  /* 0x0002c800ff009b82 */ /* 0x000f620000000800 */
[----:B------:R-:W-:Y:S01]  /*4f90*/  UMOV UR19, UR35 ;  /* 0x0000002300137c82 */ /* 0x000fe20008000000 */
[----:B------:R-:W-:Y:S01]  /*4fa0*/  IMAD.U32 R33, RZ, RZ, UR8 ;  /* 0x00000008ff217e24 */ /* 0x000fe2000f8e00ff */
[----:B------:R-:W-:Y:S05]  /*4fb0*/  UMOV UR20, UR36 ;  /* 0x0000002400147c82 */ /* 0x000fea0008000000 */
[----:B-1----:R-:W1:Y:S01]  /*4fc0*/  @!P1 LDC R3, c[0x0][0xb0c] ;  /* 0x0002c300ff039b82 */ /* 0x002e620000000800 */
[----:B------:R-:W-:Y:S01]  /*4fd0*/  IMAD.U32 R32, RZ, RZ, UR9 ;  /* 0x00000009ff207e24 */ /* 0x000fe2000f8e00ff */
[----:B------:R-:W-:Y:S01]  /*4fe0*/  UPRMT UR8, UR37, 0x654, UR17 ;  /* 0x0000065425087896 */ /* 0x000fe20008000011 */
[----:B------:R-:W-:Y:S03]  /*4ff0*/  @!P4 R2UR UR15, R33 ;  /* 0x00000000210fc2ca */ /* 0x000fe600000e0000 */
[----:B------:R-:W-:Y:S01]  /*5000*/  @!P4 R2UR UR14, R32 ;  /* 0x00000000200ec2ca */ /* 0x000fe200000e0000 */
[----:B------:R-:W-:Y:S11]  /*5010*/  @!P4 IMAD.MOV.U32 R32, RZ, RZ, 0x2000 ;  /* 0x00002000ff20c424 */ /* 0x000ff600078e00ff */
[----:B------:R-:W-:Y:S01]  /*5020*/  @!UPT UIADD3 URZ, UPT, UPT, URZ, URZ, URZ ;  /* 0x000000fffffff290 */ /* 0x000fe2000fffe0ff */
[----:B------:R1:W-:Y:S01]  /*5030*/  @!UP1 UTMALDG.3D [UR16], [UR14], desc[UR10] ;  /* 0x00000a100e0095b4 */ /* 0x0003e20008011000 */
[----:B------:R1:W-:Y:S02]  /*5040*/  @!P4 SYNCS.ARRIVE.TRANS64.RED.A0TR RZ, [UR7+0x90], R32 ;  /* 0x00009020ffffc9a7 */ /* 0x0003e40008300407 */
[----:B-1----:R-:W-:Y:S01]  /*5050*/  @!P1 ISETP.NE.AND P2, PT, R3, 0x1, PT ;  /* 0x000000010300980c */ /* 0x002fe20003f45270 */
[C---:B--2---:R-:W-:Y:S01]  /*5060*/  @!P1 IMAD.HI.U32 R14, R13.reuse, R14, RZ ;  /* 0x0000000e0d0e9227 */ /* 0x044fe200078e00ff */
[----:B----4-:R-:W-:Y:S03]  /*5070*/  @!P1 ISETP.NE.AND P0, PT, R10, 0x1, PT ;  /* 0x000000010a00980c */ /* 0x010fe60003f05270 */
[C---:B------:R-:W-:Y:S01]  /*5080*/  @!P1 IMAD.HI.U32 R11, R8.reuse, R11, RZ ;  /* 0x0000000b080b9227 */ /* 0x040fe200078e00ff */
[----:B------:R-:W-:Y:S04]  /*5090*/  @!P1 SHF.R.U32.HI R14, RZ, R15, R14 ;  /* 0x0000000fff0e9219 */ /* 0x000fe8000001160e */
[----:B-----5:R-:W-:Y:S01]  /*50a0*/  @!P1 SHF.R.U32.HI R9, RZ, R0, R11 ;  /* 0x00000000ff099219 */ /* 0x020fe2000001160b */
[----:B------:R-:W-:Y:S01]  /*50b0*/  SYNCS.ARRIVE.TRANS64.RED.A1T0 RZ, [UR8], RZ ;  /* 0x000000ffffff79a7 */ /* 0x000fe20008100408 */
[----:B------:R-:W-:Y:S02]  /*50c0*/  @!P1 SEL R14, R13, R14, !P2 ;  /* 0x0000000e0d0e9207 */ /* 0x000fe40005000000 */
[----:B------:R-:W-:Y:S01]  /*50d0*/  @!P1 SEL R9, R8, R9, !P0 ;  /* 0x0000000908099207 */ /* 0x000fe20004000000 */
[----:B------:R-:W1:Y:S04]  /*50e0*/  SYNCS.PHASECHK.TRANS64.TRYWAIT P5, [UR7+0xb8], R12 ;  /* 0x0000b80cff0075a7 */ /* 0x000e6800080a1107 */
[----:B------:R-:W-:Y:S02]  /*50f0*/  @!P1 IMAD.IADD R0, R9, 0x1, -R14 ;  /* 0x0000000109009824 */ /* 0x000fe400078e0a0e */
[----:B------:R-:W-:Y:S02]  /*5100*/  @!P1 IMAD.IADD R9, R14, 0x1, -R9 ;  /* 0x000000010e099824 */ /* 0x000fe400078e0a09 */
[----:B------:R-:W-:Y:S02]  /*5110*/  @!P1 IMAD R13, R0, R3, R13 ;  /* 0x00000003000d9224 */ /* 0x000fe400078e020d */
[----:B------:R-:W-:Y:S01]  /*5120*/  @!P1 IMAD R8, R9, R10, R8 ;  /* 0x0000000a09089224 */ /* 0x000fe200078e0208 */
[----:B-1----:R-:W-:Y:S06]  /*5130*/  @!P5 BRA `(.L_x_99) ;  /* 0x000000600058d947 */ /* 0x002fec0003800000 */
.L_x_184:
[----:B-1----:R-:W-:Y:S01]  /*5140*/  @!P4 IADD3 R3, P0, PT, R30, 0x580, RZ ;  /* 0x000005801e03c810 */ /* 0x002fe20007f1e0ff */
[----:B------:R-:W-:Y:S01]  /*5150*/  VOTEU.ALL UP1, P4 ;  /* 0x0000000000ff7886 */ /* 0x000fe20002020000 */
[----:B------:R-:W-:Y:S01]  /*5160*/  UMOV UR18, 0x0 ;  /* 0x0000000000127882 */ /* 0x000fe20000000000 */
[----:B------:R-:W-:Y:S01]  /*5170*/  UMOV UR19, 0x10000000 ;  /* 0x1000000000137882 */ /* 0x000fe20000000000 */
[----:B------:R-:W-:Y:S01]  /*5180*/  @!P4 R2UR UR9, R3 ;  /* 0x000000000309c2ca */ /* 0x000fe200000e0000 */
[----:B------:R-:W-:Y:S01]  /*5190*/  @!P4 IMAD.X R0, RZ, RZ, R31, P0 ;  /* 0x000000ffff00c224 */ /* 0x000fe200000e061f */
[----:B------:R-:W-:Y:S01]  /*51a0*/  @!UP1 UIADD3 UR10, UPT, UPT, UR34, 0x60, URZ ;  /* 0x00000060220a9890 */ /* 0x000fe2000fffe0ff */
[----:B------:R-:W-:Y:S01]  /*51b0*/  ISETP.NE.AND P0, PT, R28, 0x2, PT ;  /* 0x000000021c00780c */ /* 0x000fe20003f05270 */
[----:B------:R-:W-:Y:S01]  /*51c0*/  UMOV UR11, UR35 ;  /* 0x00000023000b7c82 */ /* 0x000fe20008000000 */
[----:B------:R-:W-:Y:S01]  /*51d0*/  UMOV UR12, UR36 ;  /* 0x00000024000c7c82 */ /* 0x000fe20008000000 */
[----:B------:R-:W-:Y:S01]  /*51e0*/  @!P4 R2UR UR8, R0 ;  /* 0x000000000008c2ca */ /* 0x000fe200000e0000 */
[----:B------:R-:W-:Y:S01]  /*51f0*/  IMAD.IADD R114, R8, 0x1, R109 ;  /* 0x0000000108727824 */ /* 0x000fe200078e026d */
[----:B------:R-:W-:Y:S01]  /*5200*/  @P3 R2UR UR36, R26 ;  /* 0x000000001a2432ca */ /* 0x000fe200000e0000 */
[----:B------:R-:W-:Y:S01]  /*5210*/  IMAD.IADD R113, R13, 0x1, R108 ;  /* 0x000000010d717824 */ /* 0x000fe200078e026c */
[----:B------:R-:W-:Y:S02]  /*5220*/  SEL R0, RZ, 0x1, P0 ;  /* 0x00000001ff007807 */ /* 0x000fe40000000000 */
[----:B------:R-:W-:Y:S01]  /*5230*/  LOP3.LUT R29, R29, 0x1, RZ, 0x3c, !PT ;  /* 0x000000011d1d7812 */ /* 0x000fe200078e3cff */
[----:B------:R-:W-:Y:S01]  /*5240*/  IMAD.U32 R10, RZ, RZ, UR9 ;  /* 0x00000009ff0a7e24 */ /* 0x000fe2000f8e00ff */
[----:B------:R-:W-:Y:S01]  /*5250*/  @!UP1 UIADD3 UR9, UPT, UPT, UR7, 0x98, URZ ;  /* 0x0000009807099890 */ /* 0x000fe2000fffe0ff */
[----:B------:R-:W-:Y:S02]  /*5260*/  LOP3.LUT R27, R27, R0, RZ, 0x3c, !PT ;  /* 0x000000001b1b7212 */ /* 0x000fe400078e3cff */
[----:B------:R-:W-:Y:S02]  /*5270*/  SEL R28, R28, RZ, P0 ;  /* 0x000000ff1c1c7207 */ /* 0x000fe40000000000 */
[----:B------:R-:W-:Y:S01]  /*5280*/  IMAD.U32 R11, RZ, RZ, UR8 ;  /* 0x00000008ff0b7e24 */ /* 0x000fe2000f8e00ff */
[----:B------:R-:W-:Y:S01]  /*5290*/  @!P4 R2UR UR14, R10 ;  /* 0x000000000a0ec2ca */ /* 0x000fe200000e0000 */
[----:B------:R-:W-:Y:S01]  /*52a0*/  @!UP1 UIADD3 UR8, UPT, UPT, UR7, 0x6200, URZ ;  /* 0x0000620007089890 */ /* 0x000fe2000fffe0ff */
[----:B------:R-:W-:Y:S02]  /*52b0*/  VOTEU.ALL UP1, P4 ;  /* 0x0000000000ff7886 */ /* 0x000fe40002020000 */
[----:B------:R-:W-:Y:S11]  /*52c0*/  @!P4 R2UR UR15, R11 ;  /* 0x000000000b0fc2ca */ /* 0x000ff600000e0000 */
[----:B------:R-:W-:Y:S02]  /*52d0*/  @!UPT UIADD3 URZ, UPT, UPT, URZ, URZ, URZ ;  /* 0x000000fffffff290 */ /* 0x000fe4000fffe0ff */
[----:B------:R2:W-:Y:S01]  /*52e0*/  @!UP1 UTMALDG.3D [UR8], [UR14], desc[UR18] ;  /* 0x000012080e0095b4 */ /* 0x0005e20008011000 */
[----:B------:R2:W-:Y:S01]  /*52f0*/  @!P4 SYNCS.ARRIVE.TRANS64.RED.A0TR RZ, [UR7+0x98], R25 ;  /* 0x00009819ffffc9a7 */ /* 0x0005e20008300407 */
[----:B------:R-:W-:Y:S01]  /*5300*/  UPLOP3.LUT UP1, UPT, UPT, UPT, UPT, 0x80, 0x8 ;  /* 0x000000000008789c */ /* 0x000fe20003f2f070 */
[----:B------:R-:W-:Y:S01]  /*5310*/  SYNCS.ARRIVE.TRANS64.RED.A1T0 RZ, [UR13], RZ ;  /* 0x000000ffffff79a7 */ /* 0x000fe2000810040d */
[----:B------:R-:W-:Y:S09]  /*5320*/  @P3 BRA `(.L_x_100) ;  /* 0xfffffff000943947 */ /* 0x000ff2000383ffff */
[----:B------:R-:W-:-:S04]  /*5330*/  SHF.L.U32 R3, R29, 0x1f, RZ ;  /* 0x0000001f1d037819 */ /* 0x000fc800000006ff */
[----:B------:R-:W1:Y:S02]  /*5340*/  SYNCS.PHASECHK.TRANS64.TRYWAIT P0, [UR7+0xa0], R3 ;  /* 0x0000a003ff0075a7 */ /* 0x000e640008001107 */
[----:B-1----:R-:W-:Y:S05]  /*5350*/  @!P0 BRA `(.L_x_101) ;  /* 0x0000005c00e88947 */ /* 0x002fea0003800000 */
.L_x_186:
[----:B------:R-:W4:Y:S02]  /*5360*/  SYNCS.PHASECHK.TRANS64.TRYWAIT P0, [UR7+0xa8], R3 ;  /* 0x0000a803ff0075a7 */ /* 0x000f240008001107 */
[----:B----4-:R-:W-:Y:S05]  /*5370*/  @!P0 BRA `(.L_x_102) ;  /* 0x0000005c00f88947 */ /* 0x010fea0003800000 */
.L_x_188:
[----:B------:R-:W4:Y:S02]  /*5380*/  SYNCS.PHASECHK.TRANS64.TRYWAIT P0, [UR7+0xb0], R3 ;  /* 0x0000b003ff0075a7 */ /* 0x000f240008001107 */
[----:B----4-:R-:W-:Y:S05]  /*5390*/  @!P0 BRA `(.L_x_103) ;  /* 0x0000006000088947 */ /* 0x010fea0003800000 */
.L_x_190:
[----:B-1----:R-:W-:-:S07]  /*53a0*/  MOV R0, UR7 ;  /* 0x0000000700007c02 */ /* 0x002fce0008000f00 */
.L_x_104:
[----:B-1----:R-:W-:-:S04]  /*53b0*/  SHF.L.U32 R3, R29, 0x1f, RZ ;  /* 0x0000001f1d037819 */ /* 0x002fc800000006ff */
[----:B------:R1:W4:Y:S03]  /*53c0*/  SYNCS.PHASECHK.TRANS64.TRYWAIT P0, [R0+URZ+0xb8], R3 ;  /* 0x0000b803000075a7 */ /* 0x00032600080011ff */
[----:B----4-:R-:W-:Y:S05]  /*53d0*/  @!P0 NANOSLEEP.SYNCS 0x989680 ;  /* 0x009896800000895d */ /* 0x010fea0003900000 */
[----:B------:R-:W4:Y:S02]  /*53e0*/  @!P0 SYNCS.PHASECHK.TRANS64 P0, [R0+URZ+0xb8], R3 ;  /* 0x0000b803000085a7 */ /* 0x000f2400080010ff */
[----:B--2-4-:R-:W-:Y:S05]  /*53f0*/  @P0 EXIT ;  /* 0x000000000000094d */ /* 0x014fea0003800000 */
[----:B------:R-:W-:Y:S05]  /*5400*/  BRA `(.L_x_104) ;  /* 0xfffffffc00e87947 */ /* 0x000fea000383ffff */
.L_x_89:
[----:B------:R-:W-:-:S06]  /*5410*/  UISETP.GE.AND UP1, UPT, UR10, 0x4, UPT ;  /* 0x000000040a00788c */ /* 0x000fcc000bf26270 */
[----:B------:R-:W-:-:S13]  /*5420*/  PLOP3.LUT P0, PT, PT, PT, UP1, 0x80, 0x8 ;  /* 0x000000000008781c */ /* 0x000fda0003f0f018 */
[----:B------:R-:W-:Y:S05]  /*5430*/  @!P0 EXIT ;  /* 0x000000000000894d */ /* 0x000fea0003800000 */
[----:B------:R-:W-:Y:S01]  /*5440*/  BAR.SYNC.DEFER_BLOCKING 0x6, 0xa0 ;  /* 0x0182800000007b1d */ /* 0x000fe20000010000 */
[C---:B------:R-:W-:Y:S01]  /*5450*/  IMAD.SHL.U32 R5, R131.reuse, 0x20, RZ ;  /* 0x0000002083057824 */ /* 0x040fe200078e00ff */
[C---:B------:R-:W-:Y:S01]  /*5460*/  LOP3.LUT R133, R131.reuse, 0x60, RZ, 0xc0, !PT ;  /* 0x0000006083857812 */ /* 0x040fe200078ec0ff */
[C---:B------:R-:W-:Y:S01]  /*5470*/  IMAD.SHL.U32 R130, R131.reuse, 0x4, RZ ;  /* 0x0000000483827824 */ /* 0x040fe200078e00ff */
[C---:B------:R-:W-:Y:S01]  /*5480*/  LOP3.LUT R132, R131.reuse, 0x2, RZ, 0xc0, !PT ;  /* 0x0000000283847812 */ /* 0x040fe200078ec0ff */
[----:B------:R-:W-:Y:S01]  /*5490*/  IMAD.U32 R70, R131, 0x10000, RZ ;  /* 0x0001000083467824 */ /* 0x000fe200078e00ff */
[----:B------:R-:W-:Y:S02]  /*54a0*/  UMOV UR41, 0x400 ;  /* 0x0000040000297882 */ /* 0x000fe40000000000 */
[----:B------:R-:W1:Y:S01]  /*54b0*/  LDC R117, c[0x0][0x370] ;  /* 0x0000dc00ff757b82 */ /* 0x000e620000000800 */
[----:B------:R-:W-:Y:S01]  /*54c0*/  ULEA UR41, UR37, UR41, 0x18 ;  /* 0x0000002925297291 */ /* 0x000fe2000f8ec0ff */
[----:B------:R-:W-:Y:S01]  /*54d0*/  LOP3.LUT R7, R5, 0xc0, RZ, 0xc0, !PT ;  /* 0x000000c005077812 */ /* 0x000fe200078ec0ff */
[----:B------:R-:W-:Y:S01]  /*54e0*/  IMAD.MOV.U32 R67, RZ, RZ, RZ ;  /* 0x000000ffff437224 */ /* 0x000fe200078e00ff */
[----:B------:R-:W-:Y:S01]  /*54f0*/  LOP3.LUT R70, R70, 0x600000, RZ, 0xc0, !PT ;  /* 0x0060000046467812 */ /* 0x000fe200078ec0ff */
[----:B------:R-:W-:Y:S01]  /*5500*/  UIADD3 UR40, UPT, UPT, UR41, 0x200, URZ ;  /* 0x0000020029287890 */ /* 0x000fe2000fffe0ff */
[----:B------:R-:W-:Y:S01]  /*5510*/  LOP3.LUT R130, R7, 0x18, R130, 0xf8, !PT ;  /* 0x0000001807827812 */ /* 0x000fe200078ef882 */
[----:B------:R-:W-:Y:S01]  /*5520*/  IMAD.MOV.U32 R128, RZ, RZ, RZ ;  /* 0x000000ffff807224 */ /* 0x000fe200078e00ff */
[----:B------:R-:W2:Y:S01]  /*5530*/  LDC R118, c[0x0][0x374] ;  /* 0x0000dd00ff767b82 */ /* 0x000ea20000000800 */
[----:B------:R-:W-:Y:S01]  /*5540*/  LOP3.LUT R131, R131, 0x4, RZ, 0xc0, !PT ;  /* 0x0000000483837812 */ /* 0x000fe200078ec0ff */
[----:B------:R-:W-:Y:S01]  /*5550*/  IMAD.MOV.U32 R115, RZ, RZ, RZ ;  /* 0x000000ffff737224 */ /* 0x000fe200078e00ff */
[----:B------:R-:W-:-:S02]  /*5560*/  LOP3.LUT R130, R130, 0xf20, R5, 0xf8, !PT ;  /* 0x00000f2082827812 */ /* 0x000fc400078ef805 */
[----:B------:R-:W-:Y:S02]  /*5570*/  CS2R R126, SRZ ;  /* 0x00000000007e7805 */ /* 0x000fe4000001ff00 */
[----:B------:R-:W-:Y:S01]  /*5580*/  IADD3 R129, PT, PT, -R131, 0x2, RZ ;  /* 0x0000000283817810 */ /* 0x000fe20007ffe1ff */
[----:B------:R-:W3:Y:S01]  /*5590*/  LDCU.64 UR46, c[0x0][0x348] ;  /* 0x00006900ff2e77ac */ /* 0x000ee20008000a00 */
[----:B------:R-:W-:Y:S01]  /*55a0*/  LEA R130, R130, UR40, 0x1 ;  /* 0x0000002882827c11 */ /* 0x000fe2000f8e08ff */
[----:B------:R-:W4:Y:S01]  /*55b0*/  LDS R3, [UR41+0x180] ;  /* 0x00018029ff037984 */ /* 0x000f220008000800 */
[----:B------:R-:W-:Y:S01]  /*55c0*/  UMOV UR44, 0x1 ;  /* 0x00000001002c7882 */ /* 0x000fe20000000000 */
[----:B------:R-:W-:Y:S01]  /*55d0*/  UMOV UR43, URZ ;  /* 0x000000ff002b7c82 */ /* 0x000fe20008000000 */
[----:B------:R-:W-:Y:S01]  /*55e0*/  UMOV UR42, URZ ;  /* 0x000000ff002a7c82 */ /* 0x000fe20008000000 */
[----:B-1234-:R-:W-:-:S07]  /*55f0*/  IMAD.IADD R70, R3, 0x1, R70 ;  /* 0x0000000103467824 */ /* 0x01efce00078e0246 */
.L_x_132:
[----:B------:R-:W-:Y:S02]  /*5600*/  LEA R0, R115, UR41, 0x3 ;  /* 0x0000002973007c11 */ /* 0x000fe4000f8e18ff */
[----:B------:R-:W-:Y:S02]  /*5610*/  SHF.L.U32 R3, R127, 0x1f, RZ ;  /* 0x0000001f7f037819 */ /* 0x000fe400000006ff */
[----:B------:R-:W-:Y:S02]  /*5620*/  LEA R104, R115, UR41, 0x4 ;  /* 0x0000002973687c11 */ /* 0x000fe4000f8e20ff */
[----:B-1----:R-:W1:Y:S02]  /*5630*/  SYNCS.PHASECHK.TRANS64.TRYWAIT P0, [R0+URZ+0xd0], R3 ;  /* 0x0000d003000075a7 */ /* 0x002e6400080011ff */
[----:B-1----:R-:W-:Y:S05]  /*5640*/  @!P0 BRA `(.L_x_105) ;  /* 0x0000005c00748947 */ /* 0x002fea0003800000 */
.L_x_191:
        /* <DEDUP_REMOVED lines=11> */
[----:B--2---:R-:W-:-:S04]  /*5700*/  LOP3.LUT P3, RZ, R106, 0x1, RZ, 0xc0, !PT ;  /* 0x000000016aff7812 */ /* 0x004fc8000786c0ff */
[----:B------:R-:W-:-:S09]  /*5710*/  P2R R136, PR, RZ, 0x8 ;  /* 0x00000008ff887803 */ /* 0x000fd20000000000 */
[----:B------:R-:W-:Y:S02]  /*5720*/  @P3 MOV R123, R104 ;  /* 0x00000068007b3202 */ /* 0x000fe40000000f00 */
[----:B------:R-:W-:Y:S01]  /*5730*/  @P3 LOP3.LUT R124, R105, 0xffff, RZ, 0xc0, !PT ;  /* 0x0000ffff697c3812 */ /* 0x000fe200078ec0ff */
[----:B-1----:R-:W-:Y:S06]  /*5740*/  @!P0 BRA `(.L_x_106) ;  /* 0x0000000000b88947 */ /* 0x002fec0003800000 */
[----:B------:R-:W1:Y:S01]  /*5750*/  LDC.64 R4, c[0x0][0xb18] ;  /* 0x0002c600ff047b82 */ /* 0x000e620000000a00 */
[----:B------:R-:W-:-:S07]  /*5760*/  ISETP.NE.AND P0, PT, R66, 0x1, PT ;  /* 0x000000014200780c */ /* 0x000fce0003f05270 */
[----:B------:R-:W2:Y:S08]  /*5770*/  LDC.64 R6, c[0x0][0xb10] ;  /* 0x0002c400ff067b82 */ /* 0x000eb00000000a00 */
[----:B------:R-:W3:Y:S08]  /*5780*/  LDC R0, c[0x0][0xb20] ;  /* 0x0002c800ff007b82 */ /* 0x000ef00000000800 */
[----:B------:R-:W4:Y:S01]  /*5790*/  LDC R8, c[0x0][0xb0c] ;  /* 0x0002c300ff087b82 */ /* 0x000f220000000800 */
[----:B-1----:R-:W-:Y:S01]  /*57a0*/  IMAD.HI.U32 R9, R118, R5, RZ ;  /* 0x0000000576097227 */ /* 0x002fe200078e00ff */
[----:B------:R-:W-:-:S03]  /*57b0*/  ISETP.NE.AND P1, PT, R4, 0x1, PT ;  /* 0x000000010400780c */ /* 0x000fc60003f25270 */
[----:B------:R-:W-:-:S03]  /*57c0*/  IMAD.HI.U32 R5, R124, R5, RZ ;  /* 0x000000057c057227 */ /* 0x000fc600078e00ff */
[----:B------:R-:W1:Y:S01]  /*57d0*/  LDC.64 R2, c[0x0][0xb28] ;  /* 0x0002ca00ff027b82 */ /* 0x000e620000000a00 */
[----:B--2---:R-:W-:-:S04]  /*57e0*/  IMAD.HI.U32 R10, R117, R6, RZ ;  /* 0x00000006750a7227 */ /* 0x004fc800078e00ff */
[----:B------:R-:W-:Y:S01]  /*57f0*/  IMAD.HI.U32 R12, R123, R6, RZ ;  /* 0x000000067b0c7227 */ /* 0x000fe200078e00ff */
[----:B------:R-:W-:Y:S02]  /*5800*/  SHF.R.U32.HI R10, RZ, R7, R10 ;  /* 0x00000007ff0a7219 */ /* 0x000fe4000001160a */
[-C--:B---3--:R-:W-:Y:S02]  /*5810*/  SHF.R.U32.HI R9, RZ, R0.reuse, R9 ;  /* 0x00000000ff097219 */ /* 0x088fe40000011609 */
[----:B------:R-:W-:Y:S02]  /*5820*/  SHF.R.U32.HI R5, RZ, R0, R5 ;  /* 0x00000000ff057219 */ /* 0x000fe40000011605 */
[----:B------:R-:W-:Y:S02]  /*5830*/  SEL R9, R118, R9, !P1 ;  /* 0x0000000976097207 */ /* 0x000fe40004800000 */
[----:B------:R-:W-:Y:S02]  /*5840*/  SHF.R.U32.HI R12, RZ, R7, R12 ;  /* 0x00000007ff0c7219 */ /* 0x000fe4000001160c */
[----:B----4-:R-:W-:-:S02]  /*5850*/  ISETP.NE.AND P2, PT, R8, 0x1, PT ;  /* 0x000000010800780c */ /* 0x010fc40003f45270 */
[----:B------:R-:W-:Y:S02]  /*5860*/  SEL R5, R124, R5, !P1 ;  /* 0x000000057c057207 */ /* 0x000fe40004800000 */
[----:B------:R-:W-:Y:S02]  /*5870*/  SEL R11, R117, R10, !P2 ;  /* 0x0000000a750b7207 */ /* 0x000fe40005000000 */
[----:B------:R-:W-:Y:S01]  /*5880*/  SEL R7, R123, R12, !P2 ;  /* 0x0000000c7b077207 */ /* 0x000fe20005000000 */
[----:B-1----:R-:W-:-:S04]  /*5890*/  IMAD.HI.U32 R10, R9, R2, RZ ;  /* 0x00000002090a7227 */ /* 0x002fc800078e00ff */
        /* <DEDUP_REMOVED lines=25> */
.L_x_106:
[----:B------:R-:W1:Y:S02]  /*5a30*/  LDCU UR4, c[0x0][0xb30] ;  /* 0x00016600ff0477ac */ /* 0x000e640008000800 */
[----:B-1----:R-:W-:-:S09]  /*5a40*/  UISETP.NE.AND UP0, UPT, UR4, 0x1, UPT ;  /* 0x000000010400788c */ /* 0x002fd2000bf05270 */
[----:B------:R-:W-:Y:S05]  /*5a50*/  BRA.U UP0, `(.L_x_107) ;  /* 0x0000000100407547 */ /* 0x000fea000b800000 */
[----:B------:R-:W1:Y:S08]  /*5a60*/  LDC.64 R2, c[0x0][0xb18] ;  /* 0x0002c600ff027b82 */ /* 0x000e700000000a00 */
[----:B------:R-:W2:Y:S08]  /*5a70*/  LDC.64 R4, c[0x0][0xb10] ;  /* 0x0002c400ff047b82 */ /* 0x000eb00000000a00 */
[----:B------:R-:W3:Y:S08]  /*5a80*/  LDC R0, c[0x0][0xb20] ;  /* 0x0002c800ff007b82 */ /* 0x000ef00000000800 */
[----:B------:R-:W4:Y:S01]  /*5a90*/  LDC R6, c[0x0][0xb0c] ;  /* 0x0002c300ff067b82 */ /* 0x000f220000000800 */
[----:B-1----:R-:W-:Y:S01]  /*5aa0*/  IMAD.HI.U32 R3, R124, R3, RZ ;  /* 0x000000037c037227 */ /* 0x002fe200078e00ff */
[----:B------:R-:W-:-:S03]  /*5ab0*/  ISETP.NE.AND P0, PT, R2, 0x1, PT ;  /* 0x000000010200780c */ /* 0x000fc60003f05270 */
[----:B--2---:R-:W-:-:S05]  /*5ac0*/  IMAD.HI.U32 R4, R123, R4, RZ ;  /* 0x000000047b047227 */ /* 0x004fca00078e00ff */
[----:B------:R-:W-:Y:S02]  /*5ad0*/  SHF.R.U32.HI R4, RZ, R5, R4 ;  /* 0x00000005ff047219 */ /* 0x000fe40000011604 */
        /* <DEDUP_REMOVED lines=8> */
.L_x_107:
[----:B------:R-:W-:Y:S01]  /*5b60*/  ULOP3.LUT UP0, URZ, UR40, 0x1b0, URZ, 0xc0, !UPT ;  /* 0x000001b028ff7892 */ /* 0x000fe2000f80c0ff */
[----:B------:R-:W-:Y:S02]  /*5b70*/  IADD3 R115, PT, PT, R115, 0x1, RZ ;  /* 0x0000000173737810 */ /* 0x000fe40007ffe0ff */
[----:B------:R-:W-:-:S06]  /*5b80*/  @P3 SHF.R.U32.HI R125, RZ, 0x10, R105 ;  /* 0x00000010ff7d3819 */ /* 0x000fcc0000011669 */
[----:B------:R-:W-:Y:S05]  /*5b90*/  BRA.U !UP0, `(.L_x_108) ;  /* 0x00000001087c7547 */ /* 0x000fea000b800000 */
[----:B------:R-:W-:Y:S01]  /*5ba0*/  MOV R2, 0x0 ;  /* 0x0000000000027802 */ /* 0x000fe20000000f00 */
[----:B------:R-:W1:Y:S01]  /*5bb0*/  LDCU.64 UR8, c[0x4][0x80] ;  /* 0x01001000ff0877ac */ /* 0x000e620008000a00 */
[----:B------:R-:W-:Y:S02]  /*5bc0*/  HFMA2 R12, -RZ, RZ, 0, 5.9604644775390625e-08 ;  /* 0x00000001ff0c7431 */ /* 0x000fe400000001ff */
[----:B------:R-:W-:Y:S01]  /*5bd0*/  IMAD.MOV.U32 R8, RZ, RZ, 0x70 ;  /* 0x00000070ff087424 */ /* 0x000fe200078e00ff */
[----:B------:R2:W3:Y:S01]  /*5be0*/  LDC.64 R14, c[0x4][R2] ;  /* 0x01000000020e7b82 */ /* 0x0004e20000000a00 */
[----:B------:R-:W4:Y:S01]  /*5bf0*/  LDCU.64 UR6, c[0x4][0x88] ;  /* 0x01001100ff0677ac */ /* 0x000f220008000a00 */
[----:B------:R-:W-:Y:S01]  /*5c00*/  IMAD.MOV.U32 R13, RZ, RZ, RZ ;  /* 0x000000ffff0d7224 */ /* 0x000fe200078e00ff */
[----:B------:R-:W2:Y:S01]  /*5c10*/  LDCU.64 UR4, c[0x4][0x8] ;  /* 0x01000100ff0477ac */ /* 0x000ea20008000a00 */
[----:B-1----:R-:W-:Y:S01]  /*5c20*/  IMAD.U32 R4, RZ, RZ, UR8 ;  /* 0x00000008ff047e24 */ /* 0x002fe2000f8e00ff */
[----:B------:R-:W-:Y:S01]  /*5c30*/  MOV R5, UR9 ;  /* 0x0000000900057c02 */ /* 0x000fe20008000f00 */
[----:B----4-:R-:W-:Y:S01]  /*5c40*/  IMAD.U32 R6, RZ, RZ, UR6 ;  /* 0x00000006ff067e24 */ /* 0x010fe2000f8e00ff */
[----:B------:R-:W-:Y:S01]  /*5c50*/  MOV R7, UR7 ;  /* 0x0000000700077c02 */ /* 0x000fe20008000f00 */
[----:B--2---:R-:W-:Y:S01]  /*5c60*/  IMAD.U32 R10, RZ, RZ, UR4 ;  /* 0x00000004ff0a7e24 */ /* 0x004fe2000f8e00ff */
[----:B------:R-:W-:-:S02]  /*5c70*/  MOV R11, UR5 ;  /* 0x00000005000b7c02 */ /* 0x000fc40008000f00 */
[----:B------:R-:W-:-:S07]  /*5c80*/  LEPC R20, `(.L_x_109) ;  /* 0x000000001014794e */ /* 0x000fce0000000000 */
[----:B---3-5:R-:W-:Y:S05]  /*5c90*/  CALL.ABS.NOINC R14 ;  /* 0x000000000e007343 */ /* 0x028fea0003c00000 */
.L_x_109:
[----:B------:R-:W1:Y:S01]  /*5ca0*/  LDC.64 R2, c[0x4][R2] ;  /* 0x0100000002027b82 */ /* 0x000e620000000a00 */
[----:B------:R-:W2:Y:S01]  /*5cb0*/  LDCU.64 UR8, c[0x4][0x80] ;  /* 0x01001000ff0877ac */ /* 0x000ea20008000a00 */
[----:B------:R-:W-:Y:S02]  /*5cc0*/  HFMA2 R12, -RZ, RZ, 0, 5.9604644775390625e-08 ;  /* 0x00000001ff0c7431 */ /* 0x000fe400000001ff */
[----:B------:R-:W-:Y:S01]  /*5cd0*/  IMAD.MOV.U32 R8, RZ, RZ, 0x70 ;  /* 0x00000070ff087424 */ /* 0x000fe200078e00ff */
[----:B------:R-:W3:Y:S01]  /*5ce0*/  LDCU.64 UR6, c[0x4][0x88] ;  /* 0x01001100ff0677ac */ /* 0x000ee20008000a00 */
[----:B------:R-:W-:Y:S01]  /*5cf0*/  IMAD.MOV.U32 R13, RZ, RZ, RZ ;  /* 0x000000ffff0d7224 */ /* 0x000fe200078e00ff */
[----:B------:R-:W4:Y:S01]  /*5d00*/  LDCU.64 UR4, c[0x4][0x8] ;  /* 0x01000100ff0477ac */ /* 0x000f220008000a00 */
[----:B--2---:R-:W-:Y:S02]  /*5d10*/  MOV R4, UR8 ;  /* 0x0000000800047c02 */ /* 0x004fe40008000f00 */
[----:B------:R-:W-:Y:S01]  /*5d20*/  MOV R5, UR9 ;  /* 0x0000000900057c02 */ /* 0x000fe20008000f00 */
[----:B---3--:R-:W-:Y:S01]  /*5d30*/  IMAD.U32 R6, RZ, RZ, UR6 ;  /* 0x00000006ff067e24 */ /* 0x008fe2000f8e00ff */
[----:B------:R-:W-:Y:S01]  /*5d40*/  MOV R7, UR7 ;  /* 0x0000000700077c02 */ /* 0x000fe20008000f00 */
[----:B----4-:R-:W-:Y:S01]  /*5d50*/  IMAD.U32 R10, RZ, RZ, UR4 ;  /* 0x00000004ff0a7e24 */ /* 0x010fe2000f8e00ff */
[----:B------:R-:W-:-:S02]  /*5d60*/  MOV R11, UR5 ;  /* 0x00000005000b7c02 */ /* 0x000fc40008000f00 */
[----:B------:R-:W-:-:S07]  /*5d70*/  LEPC R20, `(.L_x_108) ;  /* 0x000000001014794e */ /* 0x000fce0000000000 */
[----:B-1----:R-:W-:Y:S05]  /*5d80*/  CALL.ABS.NOINC R2 ;  /* 0x0000000002007343 */ /* 0x002fea0003c00000 */
.L_x_108:
[----:B------:R-:W1:Y:S01]  /*5d90*/  LDC.64 R2, c[0x0][0x890] ;  /* 0x00022400ff027b82 */ /* 0x000e620000000a00 */
[----:B------:R-:W-:-:S06]  /*5da0*/  ULOP3.LUT UR4, UR44, 0x1, URZ, 0x3c, !UPT ;  /* 0x000000012c047892 */ /* 0x000fcc000f8e3cff */
[----:B------:R-:W-:Y:S01]  /*5db0*/  IMAD.U32 R122, RZ, RZ, UR4 ;  /* 0x00000004ff7a7e24 */ /* 0x000fe2000f8e00ff */
[----:B-1----:R-:W-:-:S04]  /*5dc0*/  ISETP.NE.U32.AND P4, PT, R2, RZ, PT ;  /* 0x000000ff0200720c */ /* 0x002fc80003f85070 */
[----:B------:R-:W-:-:S13]  /*5dd0*/  ISETP.NE.AND.EX P4, PT, R3, RZ, PT, P4 ;  /* 0x000000ff0300720c */ /* 0x000fda0003f85340 */
[----:B------:R-:W-:Y:S05]  /*5de0*/  @!P4 BRA `(.L_x_110) ;  /* 0x000000000034c947 */ /* 0x000fea0003800000 */
[----:B------:R-:W1:Y:S02]  /*5df0*/  LDCU.64 UR4, c[0x0][0x888] ;  /* 0x00011100ff0477ac */ /* 0x000e640008000a00 */
[----:B-1----:R-:W-:-:S04]  /*5e00*/  UISETP.NE.U32.AND UP0, UPT, UR4, URZ, UPT ;  /* 0x000000ff0400728c */ /* 0x002fc8000bf05070 */
[----:B------:R-:W-:-:S09]  /*5e10*/  UISETP.NE.AND.EX UP0, UPT, UR5, URZ, UPT, UP0 ;  /* 0x000000ff0500728c */ /* 0x000fd2000bf05300 */
[----:B------:R-:W-:Y:S05]  /*5e20*/  BRA.U !UP0, `(.L_x_111) ;  /* 0x0000000108187547 */ /* 0x000fea000b800000 */
[----:B------:R-:W1:Y:S01]  /*5e30*/  LDC.64 R4, c[0x0][0x888] ;  /* 0x00022200ff047b82 */ /* 0x000e620000000a00 */
[----:B------:R-:W-:-:S04]  /*5e40*/  IMAD R0, R2, UR36, RZ ;  /* 0x0000002402007c24 */ /* 0x000fc8000f8e02ff */
[----:B-1----:R-:W-:-:S05]  /*5e50*/  IMAD.WIDE R4, R0, 0x4, R4 ;  /* 0x0000000400047825 */ /* 0x002fca00078e0204 */
[----:B-----5:R1:W5:Y:S01]  /*5e60*/  LDG.E R83, desc[UR38][R4.64] ;  /* 0x0000002604537981 */ /* 0x020362000c1e1900 */
[----:B------:R-:W-:Y:S01]  /*5e70*/  MOV R110, 0x1 ;  /* 0x00000001006e7802 */ /* 0x000fe20000000f00 */
[----:B------:R-:W-:Y:S06]  /*5e80*/  BRA `(.L_x_110) ;  /* 0x00000000000c7947 */ /* 0x000fec0003800000 */
.L_x_111:
[----:B------:R-:W1:Y:S01]  /*5e90*/  LDCU UR4, c[0x0][0x880] ;  /* 0x00011000ff0477ac */ /* 0x000e620008000800 */
[----:B------:R-:W-:Y:S01]  /*5ea0*/  HFMA2 R110, -RZ, RZ, 0, 5.9604644775390625e-08 ;  /* 0x00000001ff6e7431 */ /* 0x000fe200000001ff */
[----:B-1---5:R-:W-:Y:S02]  /*5eb0*/  MOV R83, UR4 ;  /* 0x0000000400537c02 */ /* 0x022fe40008000f00 */
.L_x_110:
[----:B-1----:R-:W1:Y:S02]  /*5ec0*/  LDC.64 R4, c[0x0][0x8b0] ;  /* 0x00022c00ff047b82 */ /* 0x002e640000000a00 */
        /* <DEDUP_REMOVED lines=11> */
[----:B------:R-:W-:Y:S05]  /*5f80*/  BRA `(.L_x_112) ;  /* 0x0000000000087947 */ /* 0x000fea0003800000 */
.L_x_113:
[----:B------:R-:W1:Y:S02]  /*5f90*/  LDCU UR4, c[0x0][0x8a0] ;  /* 0x00011400ff0477ac */ /* 0x000e640008000800 */
[----:B-1---5:R-:W-:Y:S02]  /*5fa0*/  MOV R69, UR4 ;  /* 0x0000000400457c02 */ /* 0x022fe40008000f00 */
.L_x_112:
[----:B------:R-:W-:Y:S01]  /*5fb0*/  UISETP.NE.AND UP0, UPT, UR45, URZ, UPT ;  /* 0x000000ff2d00728c */ /* 0x000fe2000bf05270 */
[----:B------:R-:W-:-:S04]  /*5fc0*/  PLOP3.LUT P0, PT, PT, PT, PT, 0x8, 0x80 ;  /* 0x000000000080781c */ /* 0x000fc80003f0e170 */
[----:B------:R-:W-:-:S04]  /*5fd0*/  P2R R137, PR, RZ, 0x1 ;  /* 0x00000001ff897803 */ /* 0x000fc80000000000 */
[----:B------:R-:W-:Y:S05]  /*5fe0*/  BRA.U !UP0, `(.L_x_114) ;  /* 0x00000001083c7547 */ /* 0x000fea000b800000 */
[----:B------:R-:W-:-:S04]  /*5ff0*/  ISETP.NE.U32.AND P0, PT, R2, RZ, PT ;  /* 0x000000ff0200720c */ /* 0x000fc80003f05070 */
[----:B------:R-:W-:-:S13]  /*6000*/  ISETP.NE.AND.EX P0, PT, R3, RZ, PT, P0 ;  /* 0x000000ff0300720c */ /* 0x000fda0003f05300 */
[----:B-----5:R-:W-:-:S04]  /*6010*/  @!P0 FSETP.EQ.AND P1, PT, R83, RZ, PT ;  /* 0x000000ff5300820b */ /* 0x020fc80003f22000 */
[----:B------:R-:W-:Y:S01]  /*6020*/  P2R R137, PR, RZ, 0x2 ;  /* 0x00000002ff897803 */ /* 0x000fe20000000000 */
[----:B------:R-:W-:Y:S08]  /*6030*/  @!P0 BRA `(.L_x_114) ;  /* 0x0000000000288947 */ /* 0x000ff00003800000 */
[----:B------:R-:W2:Y:S01]  /*6040*/  LDCU.64 UR4, c[0x0][0x888] ;  /* 0x00011100ff0477ac */ /* 0x000ea20008000a00 */
[----:B------:R-:W-:Y:S02]  /*6050*/  LOP3.LUT P1, RZ, R110, 0xff, RZ, 0xc0, !PT ;  /* 0x000000ff6eff7812 */ /* 0x000fe4000782c0ff */
[----:B------:R-:W-:-:S04]  /*6060*/  FSETP.NEU.AND P0, PT, R83, RZ, PT ;  /* 0x000000ff5300720b */ /* 0x000fc80003f0d000 */
[----:B------:R-:W-:Y:S02]  /*6070*/  SEL R0, RZ, 0xffffffff, P0 ;  /* 0xffffffffff007807 */ /* 0x000fe40000000000 */
[----:B--2---:R-:W-:-:S04]  /*6080*/  ISETP.NE.U32.AND P2, PT, RZ, UR4, PT ;  /* 0x00000004ff007c0c */ /* 0x004fc8000bf45070 */
[----:B------:R-:W-:-:S04]  /*6090*/  ISETP.NE.AND.EX P2, PT, RZ, UR5, PT, P2 ;  /* 0x00000005ff007c0c */ /* 0x000fc8000bf45320 */
[----:B------:R-:W-:-:S04]  /*60a0*/  @!P1 SEL R0, RZ, 0xffffffff, P2 ;  /* 0xffffffffff009807 */ /* 0x000fc80001000000 */
[----:B------:R-:W-:-:S04]  /*60b0*/  LOP3.LUT R0, R0, 0x1, RZ, 0xc0, !PT ;  /* 0x0000000100007812 */ /* 0x000fc800078ec0ff */
[----:B------:R-:W-:-:S04]  /*60c0*/  ISETP.EQ.U32.AND P0, PT, R0, 0x1, PT ;  /* 0x000000010000780c */ /* 0x000fc80003f02070 */
[----:B------:R-:W-:-:S09]  /*60d0*/  P2R R137, PR, RZ, 0x1 ;  /* 0x00000001ff897803 */ /* 0x000fd20000000000 */
.L_x_114:
[----:B------:R-:W-:Y:S01]  /*60e0*/  ISETP.NE.AND P5, PT, R137, RZ, PT ;  /* 0x000000ff8900720c */ /* 0x000fe20003fa5270 */
[----:B------:R-:W-:Y:S01]  /*60f0*/  IMAD.MOV.U32 R121, RZ, RZ, 0x1 ;  /* 0x00000001ff797424 */ /* 0x000fe200078e00ff */
[----:B-1----:R-:W-:Y:S01]  /*6100*/  LEA R5, R67, UR41, 0x3 ;  /* 0x0000002943057c11 */ /* 0x002fe2000f8e18ff */
[----:B------:R-:W-:Y:S01]  /*6110*/  IMAD.SHL.U32 R114, R114, 0x80, RZ ;  /* 0x0000008072727824 */ /* 0x000fe200078e00ff */
[----:B------:R-:W-:Y:S01]  /*6120*/  SHF.L.U32 R2, R128, 0x1f, RZ ;  /* 0x0000001f80027819 */ /* 0x000fe200000006ff */
[----:B------:R-:W-:Y:S01]  /*6130*/  IMAD.SHL.U32 R113, R113, 0x80, RZ ;  /* 0x0000008071717824 */ /* 0x000fe200078e00ff */
[----:B-----5:R-:W-:Y:S01]  /*6140*/  FSETP.NEU.AND P3, PT, R83, RZ, PT ;  /* 0x000000ff5300720b */ /* 0x020fe20003f6d000 */
[----:B------:R-:W-:Y:S01]  /*6150*/  IMAD R68, R67, 0x80, R70 ;  /* 0x0000008043447824 */ /* 0x000fe200078e0246 */
[----:B------:R-:W-:Y:S01]  /*6160*/  CS2R R102, SRZ ;  /* 0x0000000000667805 */ /* 0x000fe2000001ff00 */
[----:B------:R-:W-:Y:S01]  /*6170*/  IMAD.MOV.U32 R65, RZ, RZ, RZ ;  /* 0x000000ffff417224 */ /* 0x000fe200078e00ff */
[----:B------:R-:W-:Y:S01]  /*6180*/  SEL R0, RZ, 0xffffffff, P3 ;  /* 0xffffffffff007807 */ /* 0x000fe20001800000 */
[----:B------:R-:W-:Y:S01]  /*6190*/  IMAD.U32 R120, RZ, RZ, UR42 ;  /* 0x0000002aff787e24 */ /* 0x000fe2000f8e00ff */
[----:B------:R-:W-:Y:S01]  /*61a0*/  CS2R R100, SRZ ;  /* 0x0000000000647805 */ /* 0x000fe2000001ff00 */
[----:B------:R-:W-:Y:S01]  /*61b0*/  VOTEU.ALL UP0, P5 ;  /* 0x0000000000ff7886 */ /* 0x000fe20002800000 */
[----:B------:R-:W-:Y:S01]  /*61c0*/  @!P5 SHF.L.U32 R4, R122, 0x1f, RZ ;  /* 0x0000001f7a04d819 */ /* 0x000fe200000006ff */
[----:B------:R-:W-:Y:S01]  /*61d0*/  IMAD.U32 R119, RZ, RZ, UR43 ;  /* 0x0000002bff777e24 */ /* 0x000fe2000f8e00ff */
[----:B------:R-:W-:-:S02]  /*61e0*/  CS2R R98, SRZ ;  /* 0x0000000000627805 */ /* 0x000fc4000001ff00 */
[----:B------:R-:W-:Y:S01]  /*61f0*/  CS2R R96, SRZ ;  /* 0x0000000000607805 */ /* 0x000fe2000001ff00 */
[----:B------:R-:W-:Y:S01]  /*6200*/  @!UP0 ULEA UR4, UR43, UR41, 0x3 ;  /* 0x000000292b048291 */ /* 0x000fe2000f8e18ff */
[----:B------:R-:W-:Y:S02]  /*6210*/  CS2R R94, SRZ ;  /* 0x00000000005e7805 */ /* 0x000fe4000001ff00 */
[----:B------:R-:W-:Y:S02]  /*6220*/  CS2R R92, SRZ ;  /* 0x00000000005c7805 */ /* 0x000fe4000001ff00 */
[----:B------:R-:W-:Y:S02]  /*6230*/  CS2R R90, SRZ ;  /* 0x00000000005a7805 */ /* 0x000fe4000001ff00 */
[----:B------:R-:W-:Y:S02]  /*6240*/  CS2R R88, SRZ ;  /* 0x0000000000587805 */ /* 0x000fe4000001ff00 */
[----:B------:R-:W1:Y:S02]  /*6250*/  @!P5 SYNCS.PHASECHK.TRANS64.TRYWAIT P1, [UR4+0x80], R4 ;  /* 0x00008004ff00d5a7 */ /* 0x000e640008021104 */
[----:B------:R-:W2:Y:S01]  /*6260*/  LDCU.64 UR4, c[0x0][0x888] ;  /* 0x00011100ff0477ac */ /* 0x000ea20008000a00 */
[----:B------:R-:W3:Y:S01]  /*6270*/  SYNCS.PHASECHK.TRANS64.TRYWAIT P0, [R5+URZ+0xf0], R2 ;  /* 0x0000f002050075a7 */ /* 0x000ee200080011ff */
[----:B--2---:R-:W-:-:S04]  /*6280*/  ISETP.NE.U32.AND P2, PT, RZ, UR4, PT ;  /* 0x00000004ff007c0c */ /* 0x004fc8000bf45070 */
[----:B------:R-:W-:-:S04]  /*6290*/  ISETP.NE.AND.EX P2, PT, RZ, UR5, PT, P2 ;  /* 0x00000005ff007c0c */ /* 0x000fc8000bf45320 */
[----:B------:R-:W-:Y:S02]  /*62a0*/  SEL R3, RZ, 0xffffffff, P2 ;  /* 0xffffffffff037807 */ /* 0x000fe40001000000 */
[----:B------:R-:W-:-:S04]  /*62b0*/  LOP3.LUT P2, R112, R110, 0xff, RZ, 0xc0, !PT ;  /* 0x000000ff6e707812 */ /* 0x000fc8000784c0ff */
[----:B------:R-:W-:-:S04]  /*62c0*/  @P4 SEL R0, R3, R0, !P2 ;  /* 0x0000000003004207 */ /* 0x000fc80005000000 */
[----:B------:R-:W-:-:S04]  /*62d0*/  LOP3.LUT R0, R0, 0x1, RZ, 0xc0, !PT ;  /* 0x0000000100007812 */ /* 0x000fc800078ec0ff */
[----:B------:R-:W-:-:S04]  /*62e0*/  ISETP.NE.U32.AND P2, PT, R0, 0x1, PT ;  /* 0x000000010000780c */ /* 0x000fc80003f45070 */
[----:B------:R-:W-:Y:S02]  /*62f0*/  P2R R135, PR, RZ, 0x4 ;  /* 0x00000004ff877803 */ /* 0x000fe40000000000 */
[----:B-1----:R-:W-:Y:S02]  /*6300*/  @!P5 SEL R121, RZ, 0x1, !P1 ;  /* 0x00000001ff79d807 */ /* 0x002fe40004800000 */
[----:B---3--:R-:W-:-:S07]  /*6310*/  SEL R116, RZ, 0x1, !P0 ;  /* 0x00000001ff747807 */ /* 0x008fce0004000000 */
.L_x_131:
[----:B------:R-:W-:Y:S01]  /*6320*/  ISETP.NE.AND P0, PT, R137, RZ, PT ;  /* 0x000000ff8900720c */ /* 0x000fe20003f05270 */
[----:B------:R-:W-:Y:S05]  /*6330*/  YIELD ;  /* 0x0000000000007946 */ /* 0x000fea0003800000 */
[----:B------:R-:W-:Y:S07]  /*6340*/  BSSY B1, `(.L_x_115) ;  /* 0x000001a000017945 */ /* 0x000fee0003800000 */
[----:B-1----:R-:W-:Y:S05]  /*6350*/  @P0 BRA `(.L_x_116) ;  /* 0x0000000000600947 */ /* 0x002fea0003800000 */
[----:B------:R-:W-:Y:S01]  /*6360*/  ISETP.NE.AND P1, PT, R135, RZ, PT ;  /* 0x000000ff8700720c */ /* 0x000fe20003f25270 */
[----:B------:R-:W-:Y:S01]  /*6370*/  BSSY B0, `(.L_x_117) ;  /* 0x000000b000007945 */ /* 0x000fe20003800000 */
[----:B------:R-:W-:Y:S11]  /*6380*/  ISETP.NE.AND P0, PT, R121, RZ, PT ;  /* 0x000000ff7900720c */ /* 0x000ff60003f05270 */
[----:B------:R-:W-:Y:S05]  /*6390*/  @P1 LEA R5, R119, R130, 0xd ;  /* 0x0000008277051211 */ /* 0x000fea00078e68ff */
[--C-:B------:R-:W-:Y:S02]  /*63a0*/  @P1 IMAD R6, R132, -0x10, R5.reuse ;  /* 0xfffffff084061824 */ /* 0x100fe400078e0205 */
[----:B------:R-:W-:Y:S03]  /*63b0*/  @P1 IMAD R4, R131, -0x10, R5 ;  /* 0xfffffff083041824 */ /* 0x000fe600078e0205 */
[----:B------:R-:W-:Y:S01]  /*63c0*/  @P1 LEA R2, R129, R6, 0x4 ;  /* 0x0000000681021211 */ /* 0x000fe200078e20ff */
[----:B------:R-:W-:Y:S06]  /*63d0*/  @P0 BRA `(.L_x_118) ;  /* 0x0000000000100947 */ /* 0x000fec0003800000 */
[----:B------:R-:W-:Y:S02]  /*63e0*/  LEA R3, R119, UR41, 0x3 ;  /* 0x0000002977037c11 */ /* 0x000fe4000f8e18ff */
[----:B------:R-:W-:Y:S04]  /*63f0*/  SHF.L.U32 R0, R122, 0x1f, RZ ;  /* 0x0000001f7a007819 */ /* 0x000fe800000006ff */
[----:B------:R-:W1:Y:S02]  /*6400*/  SYNCS.PHASECHK.TRANS64.TRYWAIT P0, [R3+URZ+0x80], R0 ;  /* 0x00008000030075a7 */ /* 0x000e6400080011ff */
[----:B-1----:R-:W-:Y:S05]  /*6410*/  @!P0 BRA `(.L_x_119) ;  /* 0x0000005000148947 */ /* 0x002fea0003800000 */
.L_x_118:
[----:B------:R-:W-:Y:S05]  /*6420*/  BSYNC B0 ;  /* 0x0000000000007941 */ /* 0x000fea0003800000 */
.L_x_117:
[----:B------:R-:W-:Y:S01]  /*6430*/  ISETP.NE.AND P0, PT, R135, RZ, PT ;  /* 0x000000ff8700720c */ /* 0x000fe20003f05270 */
[----:B------:R-:W-:Y:S11]  /*6440*/  VIADD R119, R119, 0x1 ;  /* 0x0000000177777836 */ /* 0x000ff60000000000 */
[----:B------:R-:W-:Y:S01]  /*6450*/  @!UPT UIADD3 URZ, UPT, UPT, URZ, URZ, URZ ;  /* 0x000000fffffff290 */ /* 0x000fe2000fffe0ff */
[----:B------:R2:W3:Y:S04]  /*6460*/  @P0 LDS.128 R88, [R5] ;  /* 0x0000000005580984 */ /* 0x0004e80000000c00 */
[----:B------:R2:W4:Y:S04]  /*6470*/  @P0 LDS.128 R96, [R4+0x20] ;  /* 0x0000200004600984 */ /* 0x0005280000000c00 */
[----:B------:R2:W2:Y:S04]  /*6480*/  @P0 LDS.128 R92, [R6+0x10] ;  /* 0x00001000065c0984 */ /* 0x0004a80000000c00 */
[----:B------:R2:W2:Y:S01]  /*6490*/  @P0 LDS.128 R100, [R2+0x10] ;  /* 0x0000100002640984 */ /* 0x0004a20000000c00 */
[C---:B------:R-:W-:Y:S04]  /*64a0*/  ISETP.NE.AND P0, PT, R119.reuse, 0x4, PT ;  /* 0x000000047700780c */ /* 0x040fe80003f05270 */
[----:B-1----:R-:W-:Y:S02]  /*64b0*/  SEL R3, RZ, 0x1, P0 ;  /* 0x00000001ff037807 */ /* 0x002fe40000000000 */
[----:B------:R-:W-:Y:S02]  /*64c0*/  SEL R119, R119, RZ, P0 ;  /* 0x000000ff77777207 */ /* 0x000fe40000000000 */
[----:B------:R-:W-:Y:S02]  /*64d0*/  LOP3.LUT R122, R122, R3, RZ, 0x3c, !PT ;  /* 0x000000037a7a7212 */ /* 0x000fe400078e3cff */
.L_x_116:
[----:B------:R-:W-:Y:S05]  /*64e0*/  BSYNC B1 ;  /* 0x0000000000017941 */ /* 0x000fea0003800000 */
.L_x_115:
[C---:B------:R-:W-:Y:S01]  /*64f0*/  LOP3.LUT P1, RZ, R65.reuse, R116, RZ, 0xfc, !PT ;  /* 0x0000007441ff7212 */ /* 0x040fe2000782fcff */
[----:B------:R-:W-:Y:S01]  /*6500*/  IMAD.SHL.U32 R63, R65, 0x20, RZ ;  /* 0x00000020413f7824 */ /* 0x000fe200078e00ff */
[----:B------:R-:W-:Y:S01]  /*6510*/  LEA R111, R67, UR41, 0x3 ;  /* 0x00000029436f7c11 */ /* 0x000fe2000f8e18ff */
[----:B------:R-:W-:Y:S02]  /*6520*/  BSSY B0, `(.L_x_120) ;  /* 0x0000009000007945 */ /* 0x000fe40003800000 */
[----:B------:R-:W-:Y:S05]  /*6530*/  IMAD.IADD R16, R68, 0x1, R63 ;  /* 0x0000000144107824 */ /* 0x000fea00078e023f */
[----:B------:R-:W-:Y:S04]  /*6540*/  SHF.R.U32.HI R3, RZ, 0x15, R16 ;  /* 0x00000015ff037819 */ /* 0x000fe80000011610 */
[----:B------:R-:W-:Y:S01]  /*6550*/  LOP3.LUT P0, RZ, R3, 0x3, R134, 0x48, !PT ;  /* 0x0000000303ff7812 */ /* 0x000fe20007804886 */
[----:B------:R-:W-:Y:S01]  /*6560*/  @!UPT UIADD3 URZ, UPT, UPT, URZ, URZ, URZ ;  /* 0x000000fffffff290 */ /* 0x000fe2000fffe0ff */
[----:B------:R-:W-:Y:S11]  /*6570*/  @P1 BRA `(.L_x_121) ;  /* 0x00000000000c1947 */ /* 0x000ff60003800000 */
[----:B------:R-:W-:Y:S04]  /*6580*/  SHF.L.U32 R0, R128, 0x1f, RZ ;  /* 0x0000001f80007819 */ /* 0x000fe800000006ff */
[----:B------:R-:W1:Y:S02]  /*6590*/  SYNCS.PHASECHK.TRANS64.TRYWAIT P1, [R111+URZ+0xf0], R0 ;  /* 0x0000f0006f0075a7 */ /* 0x000e6400080211ff */
[----:B-1----:R-:W-:Y:S05]  /*65a0*/  @!P1 BRA `(.L_x_122) ;  /* 0x0000004c00c49947 */ /* 0x002fea0003800000 */
.L_x_121:
[----:B------:R-:W-:Y:S05]  /*65b0*/  BSYNC B0 ;  /* 0x0000000000007941 */ /* 0x000fea0003800000 */
.L_x_120:
[----:B------:R-:W-:Y:S05]  /*65c0*/  @!P0 BRA `(.L_x_123) ;  /* 0x0000000000408947 */ /* 0x000fea0003800000 */
[----:B------:R-:W1:Y:S01]  /*65d0*/  LDCU.64 UR8, c[0x4][0x70] ;  /* 0x01000e00ff0877ac */ /* 0x000e620008000a00 */
[----:B------:R-:W-:Y:S01]  /*65e0*/  MOV R3, 0x0 ;  /* 0x0000000000037802 */ /* 0x000fe20000000f00 */
[----:B------:R-:W-:Y:S02]  /*65f0*/  HFMA2 R12, -RZ, RZ, 0, 5.9604644775390625e-08 ;  /* 0x00000001ff0c7431 */ /* 0x000fe400000001ff */
[----:B------:R-:W-:Y:S02]  /*6600*/  IMAD.MOV.U32 R8, RZ, RZ, 0x192 ;  /* 0x00000192ff087424 */ /* 0x000fe400078e00ff */
[----:B------:R-:W-:Y:S01]  /*6610*/  IMAD.MOV.U32 R13, RZ, RZ, RZ ;  /* 0x000000ffff0d7224 */ /* 0x000fe200078e00ff */
[----:B------:R-:W5:Y:S01]  /*6620*/  LDCU.64 UR6, c[0x4][0x78] ;  /* 0x01000f00ff0677ac */ /* 0x000f620008000a00 */
[----:B--2---:R-:W2:Y:S01]  /*6630*/  LDC.64 R2, c[0x4][R3] ;  /* 0x0100000003027b82 */ /* 0x004ea20000000a00 */
[----:B------:R-:W3:Y:S01]  /*6640*/  LDCU.64 UR4, c[0x4][0x10] ;  /* 0x01000200ff0477ac */ /* 0x000ee20008000a00 */
[----:B-1----:R-:W-:Y:S01]  /*6650*/  MOV R5, UR9 ;  /* 0x0000000900057c02 */ /* 0x002fe20008000f00 */
[----:B------:R-:W-:Y:S01]  /*6660*/  IMAD.U32 R4, RZ, RZ, UR8 ;  /* 0x00000008ff047e24 */ /* 0x000fe2000f8e00ff */
[----:B-----5:R-:W-:Y:S01]  /*6670*/  MOV R7, UR7 ;  /* 0x0000000700077c02 */ /* 0x020fe20008000f00 */
[----:B------:R-:W-:Y:S01]  /*6680*/  IMAD.U32 R6, RZ, RZ, UR6 ;  /* 0x00000006ff067e24 */ /* 0x000fe2000f8e00ff */
[----:B---3--:R-:W-:Y:S01]  /*6690*/  MOV R11, UR5 ;  /* 0x00000005000b7c02 */ /* 0x008fe20008000f00 */
[----:B------:R-:W-:Y:S02]  /*66a0*/  IMAD.U32 R10, RZ, RZ, UR4 ;  /* 0x00000004ff0a7e24 */ /* 0x000fe4000f8e00ff */
[----:B------:R-:W-:Y:S07]  /*66b0*/  LEPC R20, `(.L_x_123) ;  /* 0x000000001014794e */ /* 0x000fee0000000000 */
[----:B--2-4-:R-:W-:Y:S05]  /*66c0*/  CALL.ABS.NOINC R2 ;  /* 0x0000000002007343 */ /* 0x014fea0003c00000 */
.L_x_123:
[----:B------:R-:W-:Y:S01]  /*66d0*/  ISETP.NE.AND P3, PT, R65, 0x3, PT ;  /* 0x000000034100780c */ /* 0x000fe20003f65270 */
[----:B------:R-:W-:Y:S05]  /*66e0*/  WARPSYNC.ALL ;  /* 0x0000000000007948 */ /* 0x000fea0003800000 */
[----:B------:R-:W-:Y:S01]  /*66f0*/  R2UR UR4, R16 ;  /* 0x00000000100472ca */ /* 0x000fe200000e0000 */
[--C-:B---3--:R-:W-:Y:S01]  /*6700*/  HADD2.F32 R82, -RZ, R88.reuse.H0_H0 ;  /* 0x20000058ff527230 */ /* 0x108fe20000004100 */
[----:B------:R-:W-:Y:S01]  /*6710*/  MOV R71, 0x3c09919f ;  /* 0x3c09919f00477802 */ /* 0x000fe20000000f00 */
[----:B------:R-:W-:Y:S01]  /*6720*/  HADD2.F32 R85, -RZ, R88.H1_H1 ;  /* 0x30000058ff557230 */ /* 0x000fe20000004100 */
[----:B------:R-:W-:Y:S01]  /*6730*/  MOV R74, 0x3e235519 ;  /* 0x3e235519004a7802 */ /* 0x000fe20000000f00 */
[--C-:B------:R-:W-:Y:S01]  /*6740*/  HADD2.F32 R84, -RZ, R89.reuse.H0_H0 ;  /* 0x20000059ff547230 */ /* 0x100fe20000004100 */
[----:B------:R-:W-:Y:S01]  /*6750*/  MOV R72, 0x3f210a14 ;  /* 0x3f210a1400487802 */ /* 0x000fe20000000f00 */
[----:B------:R-:W-:Y:S01]  /*6760*/  HADD2.F32 R86, -RZ, R89.H1_H1 ;  /* 0x30000059ff567230 */ /* 0x000fe20000004100 */
[----:B------:R-:W-:Y:S01]  /*6770*/  @!P3 IADD3 R111, PT, PT, R111, 0x110, RZ ;  /* 0x000001106f6fb810 */ /* 0x000fe20007ffe0ff */
[----:B------:R-:W-:Y:S02]  /*6780*/  HADD2.F32 R87, -RZ, R90.H0_H0 ;  /* 0x2000005aff577230 */ /* 0x000fe40000004100 */
[----:B------:R-:W-:Y:S02]  /*6790*/  HFMA2 R76, -RZ, RZ, 0.8349609375, 5.424022674560546875e-06 ;  /* 0x3aae005bff4c7431 */ /* 0x000fe400000001ff */
[--C-:B--2---:R-:W-:Y:S01]  /*67a0*/  HADD2.F32 R36, -RZ, R93.reuse.H0_H0 ;  /* 0x2000005dff247230 */ /* 0x104fe20000004100 */
[----:B------:R-:W-:Y:S01]  /*67b0*/  @!P3 LOP3.LUT R111, R111, 0xfefffff8, RZ, 0xc0, !PT ;  /* 0xfefffff86f6fb812 */ /* 0x000fe200078ec0ff */
[----:B------:R-:W1:Y:S01]  /*67c0*/  LDTM.x32 R4, tmem[UR4] ;  /* 0x00000004000479ee */ /* 0x000e6200082c0000 */
[----:B------:R-:W-:Y:S02]  /*67d0*/  HADD2.F32 R38, -RZ, R93.H1_H1 ;  /* 0x3000005dff267230 */ /* 0x000fe40000004100 */
[----:B------:R-:W-:Y:S02]  /*67e0*/  HFMA2 R75, -RZ, RZ, 1.28515625, -179.25 ;  /* 0x3d24d99aff4b7431 */ /* 0x000fe400000001ff */
[--C-:B------:R-:W-:Y:S02]  /*67f0*/  HADD2.F32 R37, -RZ, R94.reuse.H0_H0 ;  /* 0x2000005eff257230 */ /* 0x100fe40000004100 */
[----:B------:R-:W-:Y:S02]  /*6800*/  HFMA2 R73, -RZ, RZ, 1.8525390625, -0.310791015625 ;  /* 0x3f69b4f9ff497431 */ /* 0x000fe400000001ff */
[----:B------:R-:W-:Y:S01]  /*6810*/  HADD2.F32 R40, -RZ, R94.H1_H1 ;  /* 0x3000005eff287230 */ /* 0x000fe20000004100 */
[----:B------:R-:W-:Y:S01]  /*6820*/  @!P3 NOP ;  /* 0x000000000000b918 */ /* 0x000fe20000000000 */
[----:B------:R-:W-:Y:S01]  /*6830*/  HADD2.F32 R39, -RZ, R95.H0_H0 ;  /* 0x2000005fff277230 */ /* 0x000fe20000004100 */
[----:B-1----:R1:W-:Y:S01]  /*6840*/  @!P3 SYNCS.ARRIVE.TRANS64.RED.A1T0 RZ, [R111+URZ], RZ ;  /* 0x000000ff6fffb9a7 */ /* 0x0023e200081004ff */
[----:B------:R-:W-:Y:S01]  /*6850*/  USHF.L.U32 UR8, UR43, 0xd, URZ ;  /* 0x0000000d2b087899 */ /* 0x000fe200080006ff */
[----:B------:R-:W-:Y:S01]  /*6860*/  BSSY.RECONVERGENT B0, `(.L_x_124) ;  /* 0x00003ab000007945 */ /* 0x000fe20003800200 */
[C---:B------:R-:W-:Y:S01]  /*6870*/  FMUL R0, R69.reuse, R4 ;  /* 0x0000000445007220 */ /* 0x040fe20000400000 */
[C---:B------:R-:W-:Y:S01]  /*6880*/  FMUL R2, R69.reuse, R5 ;  /* 0x0000000545027220 */ /* 0x040fe20000400000 */
[C---:B------:R-:W-:Y:S01]  /*6890*/  FMUL R3, R69.reuse, R6 ;  /* 0x0000000645037220 */ /* 0x040fe20000400000 */
[----:B------:R-:W-:Y:S01]  /*68a0*/  FMUL R7, R69, R7 ;  /* 0x0000000745077220 */ /* 0x000fe20000400000 */
[----:B------:R-:W-:Y:S01]  /*68b0*/  FFMA R0, R83, R82, R0 ;  /* 0x0000005253007223 */ /* 0x000fe20000000000 */
[----:B------:R-:W-:Y:S01]  /*68c0*/  FMUL R4, R69, R8 ;  /* 0x0000000845047220 */ /* 0x000fe20000400000 */
[----:B------:R-:W-:Y:S02]  /*68d0*/  HADD2.F32 R82, -RZ, R90.H1_H1 ;  /* 0x3000005aff527230 */ /* 0x000fe40000004100 */
[----:B------:R-:W-:Y:S01]  /*68e0*/  FFMA R2, R83, R85, R2 ;  /* 0x0000005553027223 */ /* 0x000fe20000000002 */
[----:B------:R-:W-:Y:S01]  /*68f0*/  FMUL R5, R69, R9 ;  /* 0x0000000945057220 */ /* 0x000fe20000400000 */
[C---:B------:R-:W-:Y:S01]  /*6900*/  FFMA R3, R83.reuse, R84, R3 ;  /* 0x0000005453037223 */ /* 0x040fe20000000003 */
[C---:B------:R-:W-:Y:S01]  /*6910*/  FFMA R7, R83.reuse, R86, R7 ;  /* 0x0000005653077223 */ /* 0x040fe20000000007 */
[--C-:B------:R-:W-:Y:S02]  /*6920*/  HADD2.F32 R85, -RZ, R91.reuse.H0_H0 ;  /* 0x2000005bff557230 */ /* 0x100fe40000004100 */
[----:B------:R-:W-:Y:S01]  /*6930*/  FFMA R4, R83, R87, R4 ;  /* 0x0000005753047223 */ /* 0x000fe20000000004 */
[----:B------:R-:W-:Y:S01]  /*6940*/  FMUL R6, R69, R10 ;  /* 0x0000000a45067220 */ /* 0x000fe20000400000 */
[----:B------:R-:W-:Y:S02]  /*6950*/  HADD2.F32 R84, -RZ, R91.H1_H1 ;  /* 0x3000005bff547230 */ /* 0x000fe40000004100 */
[----:B------:R-:W-:Y:S01]  /*6960*/  FFMA R5, R83, R82, R5 ;  /* 0x0000005253057223 */ /* 0x000fe20000000005 */
[C---:B------:R-:W-:Y:S01]  /*6970*/  FMUL R11, R69.reuse, R11 ;  /* 0x0000000b450b7220 */ /* 0x040fe20000400000 */
[--C-:B------:R-:W-:Y:S02]  /*6980*/  HADD2.F32 R87, -RZ, R92.reuse.H0_H0 ;  /* 0x2000005cff577230 */ /* 0x100fe40000004100 */
[C---:B------:R-:W-:Y:S01]  /*6990*/  FMUL R8, R69.reuse, R12 ;  /* 0x0000000c45087220 */ /* 0x040fe20000400000 */
[----:B------:R-:W-:Y:S02]  /*69a0*/  HADD2.F32 R82, -RZ, R92.H1_H1 ;  /* 0x3000005cff527230 */ /* 0x000fe40000004100 */
[----:B------:R-:W-:Y:S01]  /*69b0*/  FMUL R9, R69, R13 ;  /* 0x0000000d45097220 */ /* 0x000fe20000400000 */
[----:B------:R-:W-:Y:S01]  /*69c0*/  FFMA R6, R83, R85, R6 ;  /* 0x0000005553067223 */ /* 0x000fe20000000006 */
[----:B------:R-:W-:Y:S01]  /*69d0*/  FMUL R10, R69, R14 ;  /* 0x0000000e450a7220 */ /* 0x000fe20000400000 */
[C---:B------:R-:W-:Y:S01]  /*69e0*/  FFMA R11, R83.reuse, R84, R11 ;  /* 0x00000054530b7223 */ /* 0x040fe2000000000b */
[----:B------:R-:W-:Y:S01]  /*69f0*/  FFMA R8, R83, R87, R8 ;  /* 0x0000005753087223 */ /* 0x000fe20000000008 */
[----:B------:R-:W-:Y:S01]  /*6a00*/  FMUL R15, R69, R15 ;  /* 0x0000000f450f7220 */ /* 0x000fe20000400000 */
[----:B------:R-:W-:Y:S01]  /*6a10*/  FFMA R9, R83, R82, R9 ;  /* 0x0000005253097223 */ /* 0x000fe20000000009 */
[----:B------:R-:W-:Y:S01]  /*6a20*/  MOV R82, 0x38eb4c3a ;  /* 0x38eb4c3a00527802 */ /* 0x000fe20000000f00 */
[----:B------:R-:W-:Y:S01]  /*6a30*/  FMUL R12, R69, R16 ;  /* 0x00000010450c7220 */ /* 0x000fe20000400000 */
[----:B------:R-:W-:Y:S01]  /*6a40*/  FFMA R10, R83, R36, R10 ;  /* 0x00000024530a7223 */ /* 0x000fe2000000000a */
[C---:B------:R-:W-:Y:S01]  /*6a50*/  FMUL R13, R69.reuse, R17 ;  /* 0x00000011450d7220 */ /* 0x040fe20000400000 */
[----:B------:R-:W-:Y:S01]  /*6a60*/  FMUL R14, R69, R18 ;  /* 0x00000012450e7220 */ /* 0x000fe20000400000 */
[----:B------:R-:W-:Y:S02]  /*6a70*/  HADD2.F32 R36, -RZ, R95.H1_H1 ;  /* 0x3000005fff247230 */ /* 0x000fe40000004100 */
[----:B------:R-:W-:Y:S01]  /*6a80*/  FFMA R15, R83, R38, R15 ;  /* 0x00000026530f7223 */ /* 0x000fe2000000000f */
[----:B------:R-:W-:Y:S01]  /*6a90*/  FMUL R19, R69, R19 ;  /* 0x0000001345137220 */ /* 0x000fe20000400000 */
[C---:B------:R-:W-:Y:S01]  /*6aa0*/  FFMA R12, R83.reuse, R37, R12 ;  /* 0x00000025530c7223 */ /* 0x040fe2000000000c */
[C---:B------:R-:W-:Y:S01]  /*6ab0*/  FFMA R13, R83.reuse, R40, R13 ;  /* 0x00000028530d7223 */ /* 0x040fe2000000000d */
[--C-:B----4-:R-:W-:Y:S02]  /*6ac0*/  HADD2.F32 R37, -RZ, R96.reuse.H0_H0 ;  /* 0x20000060ff257230 */ /* 0x110fe40000004100 */
        /* <DEDUP_REMOVED lines=9> */
[C---:B------:R-:W-:Y:S01]  /*6b60*/  FFMA R16, R83.reuse, R37, R16 ;  /* 0x0000002553107223 */ /* 0x040fe20000000010 */
[C---:B------:R-:W-:Y:S01]  /*6b70*/  FFMA R17, R83.reuse, R38, R17 ;  /* 0x0000002653117223 */ /* 0x040fe20000000011 */
[--C-:B------:R-:W-:Y:S02]  /*6b80*/  HADD2.F32 R37, -RZ, R98.reuse.H0_H0 ;  /* 0x20000062ff257230 */ /* 0x100fe40000004100 */
[----:B------:R-:W-:Y:S01]  /*6b90*/  FFMA R18, R83, R39, R18 ;  /* 0x0000002753127223 */ /* 0x000fe20000000012 */
[----:B------:R-:W-:Y:S01]  /*6ba0*/  FMUL R20, R69, R24 ;  /* 0x0000001845147220 */ /* 0x000fe20000400000 */
[----:B------:R-:W-:Y:S01]  /*6bb0*/  FFMA R23, R83, R36, R23 ;  /* 0x0000002453177223 */ /* 0x000fe20000000017 */
[----:B------:R-:W-:Y:S02]  /*6bc0*/  HADD2.F32 R36, -RZ, R98.H1_H1 ;  /* 0x30000062ff247230 */ /* 0x000fe40000004100 */
[----:B------:R-:W-:Y:S01]  /*6bd0*/  FMUL R21, R69, R25 ;  /* 0x0000001945157220 */ /* 0x000fe20000400000 */
[--C-:B------:R-:W-:Y:S02]  /*6be0*/  HADD2.F32 R39, -RZ, R99.reuse.H0_H0 ;  /* 0x20000063ff277230 */ /* 0x100fe40000004100 */
[----:B------:R-:W-:Y:S01]  /*6bf0*/  FFMA R20, R83, R37, R20 ;  /* 0x0000002553147223 */ /* 0x000fe20000000014 */
[C---:B------:R-:W-:Y:S01]  /*6c00*/  FMUL R22, R69.reuse, R26 ;  /* 0x0000001a45167220 */ /* 0x040fe20000400000 */
[----:B------:R-:W-:Y:S02]  /*6c10*/  HADD2.F32 R38, -RZ, R99.H1_H1 ;  /* 0x30000063ff267230 */ /* 0x000fe40000004100 */
[C---:B------:R-:W-:Y:S01]  /*6c20*/  FMUL R27, R69.reuse, R27 ;  /* 0x0000001b451b7220 */ /* 0x040fe20000400000 */
[--C-:B------:R-:W-:Y:S02]  /*6c30*/  HADD2.F32 R37, -RZ, R100.reuse.H0_H0 ;  /* 0x20000064ff257230 */ /* 0x100fe40000004100 */
[----:B------:R-:W-:Y:S01]  /*6c40*/  FMUL R24, R69, R28 ;  /* 0x0000001c45187220 */ /* 0x000fe20000400000 */
[C---:B------:R-:W-:Y:S01]  /*6c50*/  FFMA R21, R83.reuse, R36, R21 ;  /* 0x0000002453157223 */ /* 0x040fe20000000015 */
[C---:B------:R-:W-:Y:S01]  /*6c60*/  FFMA R22, R83.reuse, R39, R22 ;  /* 0x0000002753167223 */ /* 0x040fe20000000016 */
[----:B------:R-:W-:Y:S02]  /*6c70*/  HADD2.F32 R36, -RZ, R100.H1_H1 ;  /* 0x30000064ff247230 */ /* 0x000fe40000004100 */
[----:B------:R-:W-:Y:S01]  /*6c80*/  FFMA R27, R83, R38, R27 ;  /* 0x00000026531b7223 */ /* 0x000fe2000000001b */
[----:B------:R-:W-:Y:S01]  /*6c90*/  FMUL R25, R69, R29 ;  /* 0x0000001d45197220 */ /* 0x000fe20000400000 */
[----:B------:R-:W-:Y:S01]  /*6ca0*/  FFMA R24, R83, R37, R24 ;  /* 0x0000002553187223 */ /* 0x000fe20000000018 */
[--C-:B------:R-:W-:Y:S02]  /*6cb0*/  HADD2.F32 R37, -RZ, R101.reuse.H0_H0 ;  /* 0x20000065ff257230 */ /* 0x100fe40000004100 */
[----:B------:R-:W-:Y:S01]  /*6cc0*/  FMUL R26, R69, R30 ;  /* 0x0000001e451a7220 */ /* 0x000fe20000400000 */
[----:B------:R-:W-:Y:S02]  /*6cd0*/  HADD2.F32 R38, -RZ, R101.H1_H1 ;  /* 0x30000065ff267230 */ /* 0x000fe40000004100 */
[----:B------:R-:W-:Y:S01]  /*6ce0*/  FFMA R25, R83, R36, R25 ;  /* 0x0000002453197223 */ /* 0x000fe20000000019 */
[C---:B------:R-:W-:Y:S01]  /*6cf0*/  FMUL R31, R69.reuse, R31 ;  /* 0x0000001f451f7220 */ /* 0x040fe20000400000 */
[--C-:B------:R-:W-:Y:S02]  /*6d00*/  HADD2.F32 R39, -RZ, R102.reuse.H0_H0 ;  /* 0x20000066ff277230 */ /* 0x100fe40000004100 */
[----:B------:R-:W-:Y:S01]  /*6d10*/  FMUL R40, R0, 0.70710676908493041992 ;  /* 0x3f3504f300287820 */ /* 0x000fe20000400000 */
[----:B------:R-:W-:Y:S02]  /*6d20*/  HADD2.F32 R36, -RZ, R102.H1_H1 ;  /* 0x30000066ff247230 */ /* 0x000fe40000004100 */
[C---:B------:R-:W-:Y:S01]  /*6d30*/  FMUL R28, R69.reuse, R32 ;  /* 0x00000020451c7220 */ /* 0x040fe20000400000 */
[----:B------:R-:W-:Y:S01]  /*6d40*/  FMUL R29, R69, R33 ;  /* 0x00000021451d7220 */ /* 0x000fe20000400000 */
[C---:B------:R-:W-:Y:S01]  /*6d50*/  FFMA R26, R83.reuse, R37, R26 ;  /* 0x00000025531a7223 */ /* 0x040fe2000000001a */
[C---:B------:R-:W-:Y:S01]  /*6d60*/  FSETP.GE.AND P1, PT, |R40|.reuse, 1.0029599666595458984, PT ;  /* 0x3f8060fe2800780b */ /* 0x040fe20003f26200 */
[C---:B------:R-:W-:Y:S01]  /*6d70*/  FFMA R31, R83.reuse, R38, R31 ;  /* 0x00000026531f7223 */ /* 0x040fe2000000001f */
[----:B------:R-:W-:Y:S01]  /*6d80*/  FMUL R33, R40, R40 ;  /* 0x0000002828217220 */ /* 0x000fe20000400000 */
[C---:B------:R-:W-:Y:S01]  /*6d90*/  FFMA R28, R83.reuse, R39, R28 ;  /* 0x00000027531c7223 */ /* 0x040fe2000000001c */
[----:B------:R-:W-:Y:S01]  /*6da0*/  FSEL R37, R82, 8.4834944573231041431e-05, P1 ;  /* 0x38b1e96a52257808 */ /* 0x000fe20000800000 */
[----:B------:R-:W-:Y:S01]  /*6db0*/  FFMA R29, R83, R36, R29 ;  /* 0x00000024531d7223 */ /* 0x000fe2000000001d */
[----:B------:R-:W-:Y:S01]  /*6dc0*/  FSEL R32, -R76, -0.00082130916416645050049, P1 ;  /* 0xba574d204c207808 */ /* 0x000fe20000800100 */
[--C-:B------:R-:W-:Y:S01]  /*6dd0*/  HADD2.F32 R36, -RZ, R103.reuse.H0_H0 ;  /* 0x20000067ff247230 */ /* 0x100fe20000004100 */
[----:B------:R-:W-:Y:S01]  /*6de0*/  FSEL R41, |R40|, R33, P1 ;  /* 0x0000002128297208 */ /* 0x000fe20000800200 */
[----:B------:R-:W-:Y:S01]  /*6df0*/  FMUL R30, R69, R34 ;  /* 0x00000022451e7220 */ /* 0x000fe20000400000 */
[----:B------:R-:W-:Y:S01]  /*6e00*/  FSEL R33, R71, 0.0052134888246655464172, P1 ;  /* 0x3baad5ea47217808 */ /* 0x000fe20000800000 */
[----:B------:R-:W-:Y:S01]  /*6e10*/  HADD2.F32 R38, -RZ, R103.H1_H1 ;  /* 0x30000067ff267230 */ /* 0x000fe20000004100 */
[----:B------:R-:W-:Y:S01]  /*6e20*/  FSEL R34, -R75, -0.026868773624300956726, P1 ;  /* 0xbcdc1be74b227808 */ /* 0x000fe20000800100 */
[----:B------:R-:W-:Y:S01]  /*6e30*/  FMUL R35, R69, R35 ;  /* 0x0000002345237220 */ /* 0x000fe20000400000 */
[C---:B------:R-:W-:Y:S01]  /*6e40*/  FFMA R30, R83.reuse, R36, R30 ;  /* 0x00000024531e7223 */ /* 0x040fe2000000001e */
[----:B------:R-:W-:Y:S02]  /*6e50*/  FMUL R39, R2, 0.70710676908493041992 ;  /* 0x3f3504f302277820 */ /* 0x000fe40000400000 */
[----:B------:R-:W-:Y:S01]  /*6e60*/  FFMA R35, R83, R38, R35 ;  /* 0x0000002653237223 */ /* 0x000fe20000000023 */
[-C--:B------:R-:W-:Y:S01]  /*6e70*/  FFMA R32, R37, R41.reuse, R32 ;  /* 0x0000002925207223 */ /* 0x080fe20000000020 */
[----:B------:R-:W-:Y:S02]  /*6e80*/  FSEL R37, R74, 0.11284004896879196167, P1 ;  /* 0x3de718af4a257808 */ /* 0x000fe40000800000 */
[----:B------:R-:W-:Y:S01]  /*6e90*/  FSETP.GE.AND P0, PT, |R39|, 1.0029599666595458984, PT ;  /* 0x3f8060fe2700780b */ /* 0x000fe20003f06200 */
[-C--:B------:R-:W-:Y:S01]  /*6ea0*/  FFMA R33, R32, R41.reuse, R33 ;  /* 0x0000002920217223 */ /* 0x080fe20000000021 */
[----:B------:R-:W-:Y:S02]  /*6eb0*/  FSEL R32, R73, -0.37612664699554443359, P1 ;  /* 0xbec093ac49207808 */ /* 0x000fe40000800000 */
[----:B------:R-:W-:Y:S01]  /*6ec0*/  FSEL R36, -R75, -0.026868773624300956726, P0 ;  /* 0xbcdc1be74b247808 */ /* 0x000fe20000000100 */
[-C--:B------:R-:W-:Y:S01]  /*6ed0*/  FFMA R34, R33, R41.reuse, R34 ;  /* 0x0000002921227223 */ /* 0x080fe20000000022 */
[----:B------:R-:W-:Y:S03]  /*6ee0*/  FSEL R33, R72, 0.12837915122509002686, P1 ;  /* 0x3e0375d348217808 */ /* 0x000fe60000800000 */
[----:B------:R-:W-:Y:S01]  /*6ef0*/  FFMA R37, R34, R41, R37 ;  /* 0x0000002922257223 */ /* 0x000fe20000000025 */
[----:B------:R-:W-:Y:S03]  /*6f00*/  FMUL R34, R39, R39 ;  /* 0x0000002727227220 */ /* 0x000fe60000400000 */
[-C--:B------:R-:W-:Y:S01]  /*6f10*/  FFMA R32, R37, R41.reuse, R32 ;  /* 0x0000002925207223 */ /* 0x080fe20000000020 */
[----:B------:R-:W-:Y:S02]  /*6f20*/  FSEL R37, R82, 8.4834944573231041431e-05, P0 ;  /* 0x38b1e96a52257808 */ /* 0x000fe40000000000 */
[----:B------:R-:W-:Y:S01]  /*6f30*/  FSEL R38, |R39|, R34, P0 ;  /* 0x0000002227267208 */ /* 0x000fe20000000200 */
[----:B------:R-:W-:Y:S01]  /*6f40*/  FFMA R33, R32, R41, R33 ;  /* 0x0000002920217223 */ /* 0x000fe20000000021 */
[----:B------:R-:W-:Y:S01]  /*6f50*/  FSEL R34, -R41, R40, P1 ;  /* 0x0000002829227208 */ /* 0x000fe20000800100 */
[----:B------:R-:W-:Y:S01]  /*6f60*/  FMUL R41, R3, 0.70710676908493041992 ;  /* 0x3f3504f303297820 */ /* 0x000fe20000400000 */
[----:B------:R-:W-:Y:S03]  /*6f70*/  FSEL R32, -R76, -0.00082130916416645050049, P0 ;  /* 0xba574d204c207808 */ /* 0x000fe60000000100 */
[----:B------:R-:W-:Y:S01]  /*6f80*/  FFMA R34, R33, R34, R34 ;  /* 0x0000002221227223 */ /* 0x000fe20000000022 */
[----:B------:R-:W-:Y:S01]  /*6f90*/  FSEL R33, R71, 0.0052134888246655464172, P0 ;  /* 0x3baad5ea47217808 */ /* 0x000fe20000000000 */
[-C--:B------:R-:W-:Y:S01]  /*6fa0*/  FFMA R32, R37, R38.reuse, R32 ;  /* 0x0000002625207223 */ /* 0x080fe20000000020 */
[----:B------:R-:W-:Y:S01]  /*6fb0*/  FSEL R37, R74, 0.11284004896879196167, P0 ;  /* 0x3de718af4a257808 */ /* 0x000fe20000000000 */
[----:B------:R-:W2:Y:S01]  /*6fc0*/  @P1 MUFU.EX2 R43, R34 ;  /* 0x00000022002b1308 */ /* 0x000ea20000000800 */
[----:B------:R-:W-:Y:S01]  /*6fd0*/  FSETP.GE.AND P2, PT, |R41|, 1.0029599666595458984, PT ;  /* 0x3f8060fe2900780b */ /* 0x000fe20003f46200 */
[-C--:B------:R-:W-:Y:S01]  /*6fe0*/  FFMA R33, R32, R38.reuse, R33 ;  /* 0x0000002620217223 */ /* 0x080fe20000000021 */
[----:B------:R-:W-:Y:S03]  /*6ff0*/  FSEL R32, R73, -0.37612664699554443359, P0 ;  /* 0xbec093ac49207808 */ /* 0x000fe60000000000 */
[-C--:B------:R-:W-:Y:S01]  /*7000*/  FFMA R36, R33, R38.reuse, R36 ;  /* 0x0000002621247223 */ /* 0x080fe20000000024 */
[----:B------:R-:W-:Y:S03]  /*7010*/  FSEL R33, R72, 0.12837915122509002686, P0 ;  /* 0x3e0375d348217808 */ /* 0x000fe60000000000 */
[-C--:B------:R-:W-:Y:S01]  /*7020*/  FFMA R37, R36, R38.reuse, R37 ;  /* 0x0000002624257223 */ /* 0x080fe20000000025 */
[----:B------:R-:W-:Y:S03]  /*7030*/  FMUL R36, R41, R41 ;  /* 0x0000002929247220 */ /* 0x000fe60000400000 */
[----:B------:R-:W-:Y:S01]  /*7040*/  FFMA R32, R37, R38, R32 ;  /* 0x0000002625207223 */ /* 0x000fe20000000020 */
[----:B------:R-:W-:Y:S02]  /*7050*/  FSEL R37, R82, 8.4834944573231041431e-05, P2 ;  /* 0x38b1e96a52257808 */ /* 0x000fe40001000000 */
[----:B------:R-:W-:Y:S01]  /*7060*/  FSEL R42, |R41|, R36, P2 ;  /* 0x00000024292a7208 */ /* 0x000fe20001000200 */
[----:B------:R-:W-:Y:S01]  /*7070*/  FFMA R33, R32, R38, R33 ;  /* 0x0000002620217223 */ /* 0x000fe20000000021 */
[----:B------:R-:W-:Y:S01]  /*7080*/  FSEL R32, -R38, R39, P0 ;  /* 0x0000002726207208 */ /* 0x000fe20000000100 */
[----:B--2---:R-:W-:Y:S01]  /*7090*/  @P1 FADD R45, -R43, 1 ;  /* 0x3f8000002b2d1421 */ /* 0x004fe20000000100 */
[----:B------:R-:W-:Y:S01]  /*70a0*/  FSEL R36, -R76, -0.00082130916416645050049, P2 ;  /* 0xba574d204c247808 */ /* 0x000fe20001000100 */
[----:B------:R-:W-:Y:S01]  /*70b0*/  FMUL R43, R7, 0.70710676908493041992 ;  /* 0x3f3504f3072b7820 */ /* 0x000fe20000400000 */
[----:B------:R-:W-:Y:S01]  /*70c0*/  FSEL R38, -R75, -0.026868773624300956726, P2 ;  /* 0xbcdc1be74b267808 */ /* 0x000fe20001000100 */
[----:B------:R-:W-:Y:S01]  /*70d0*/  FFMA R32, R33, R32, R32 ;  /* 0x0000002021207223 */ /* 0x000fe20000000020 */
[----:B------:R-:W-:Y:S01]  /*70e0*/  FSEL R33, R71, 0.0052134888246655464172, P2 ;  /* 0x3baad5ea47217808 */ /* 0x000fe20001000000 */
[-C--:B------:R-:W-:Y:S01]  /*70f0*/  FFMA R36, R37, R42.reuse, R36 ;  /* 0x0000002a25247223 */ /* 0x080fe20000000024 */
[----:B------:R-:W-:Y:S02]  /*7100*/  FSEL R37, R74, 0.11284004896879196167, P2 ;  /* 0x3de718af4a257808 */ /* 0x000fe40001000000 */
[----:B------:R-:W-:Y:S01]  /*7110*/  @P1 LOP3.LUT R34, R45, 0x80000000, R40, 0xb8, !PT ;  /* 0x800000002d221812 */ /* 0x000fe200078eb828 */
[-C--:B------:R-:W-:Y:S01]  /*7120*/  FFMA R33, R36, R42.reuse, R33 ;  /* 0x0000002a24217223 */ /* 0x080fe20000000021 */
[----:B------:R-:W-:Y:S02]  /*7130*/  FSEL R36, R73, -0.37612664699554443359, P2 ;  /* 0xbec093ac49247808 */ /* 0x000fe40001000000 */
[----:B------:R-:W-:Y:S01]  /*7140*/  FSETP.GE.AND P1, PT, |R43|, 1.0029599666595458984, PT ;  /* 0x3f8060fe2b00780b */ /* 0x000fe20003f26200 */
[-C--:B------:R-:W-:Y:S01]  /*7150*/  FFMA R38, R33, R42.reuse, R38 ;  /* 0x0000002a21267223 */ /* 0x080fe20000000026 */
[----:B------:R-:W-:Y:S01]  /*7160*/  FSEL R33, R72, 0.12837915122509002686, P2 ;  /* 0x3e0375d348217808 */ /* 0x000fe20001000000 */
[----:B------:R-:W-:Y:S01]  /*7170*/  FADD R141, R34, 1 ;  /* 0x3f800000228d7421 */ /* 0x000fe20000000000 */
[----:B------:R-:W-:Y:S01]  /*7180*/  FSEL R40, R82, 8.4834944573231041431e-05, P1 ;  /* 0x38b1e96a52287808 */ /* 0x000fe20000800000 */
[-C--:B------:R-:W-:Y:S01]  /*7190*/  FFMA R37, R38, R42.reuse, R37 ;  /* 0x0000002a26257223 */ /* 0x080fe20000000025 */
[----:B------:R-:W-:Y:S03]  /*71a0*/  FMUL R38, R43, R43 ;  /* 0x0000002b2b267220 */ /* 0x000fe60000400000 */
[----:B------:R-:W-:Y:S01]  /*71b0*/  FFMA R36, R37, R42, R36 ;  /* 0x0000002a25247223 */ /* 0x000fe20000000024 */
[----:B------:R-:W-:Y:S02]  /*71c0*/  FSEL R37, -R76, -0.00082130916416645050049, P1 ;  /* 0xba574d204c257808 */ /* 0x000fe40000800100 */
[----:B------:R-:W-:Y:S01]  /*71d0*/  FSEL R44, |R43|, R38, P1 ;  /* 0x000000262b2c7208 */ /* 0x000fe20000800200 */
[----:B------:R-:W-:Y:S01]  /*71e0*/  FFMA R33, R36, R42, R33 ;  /* 0x0000002a24217223 */ /* 0x000fe20000000021 */
[----:B------:R-:W-:Y:S02]  /*71f0*/  FSEL R36, -R42, R41, P2 ;  /* 0x000000292a247208 */ /* 0x000fe40001000100 */
[----:B------:R-:W-:Y:S01]  /*7200*/  FSEL R38, R71, 0.0052134888246655464172, P1 ;  /* 0x3baad5ea47267808 */ /* 0x000fe20000800000 */
[----:B------:R-:W2:Y:S02]  /*7210*/  @P0 MUFU.EX2 R42, R32 ;  /* 0x00000020002a0308 */ /* 0x000ea40000000800 */
[----:B------:R-:W-:Y:S01]  /*7220*/  FFMA R36, R33, R36, R36 ;  /* 0x0000002421247223 */ /* 0x000fe20000000024 */
[----:B------:R-:W-:Y:S01]  /*7230*/  FSEL R33, -R75, -0.026868773624300956726, P1 ;  /* 0xbcdc1be74b217808 */ /* 0x000fe20000800100 */
[-C--:B------:R-:W-:Y:S01]  /*7240*/  FFMA R37, R40, R44.reuse, R37 ;  /* 0x0000002c28257223 */ /* 0x080fe20000000025 */
[----:B------:R-:W-:Y:S03]  /*7250*/  FSEL R40, R74, 0.11284004896879196167, P1 ;  /* 0x3de718af4a287808 */ /* 0x000fe60000800000 */
[-C--:B------:R-:W-:Y:S04]  /*7260*/  FFMA R38, R37, R44.reuse, R38 ;  /* 0x0000002c25267223 */ /* 0x080fe80000000026 */
[-C--:B------:R-:W-:Y:S01]  /*7270*/  FFMA R33, R38, R44.reuse, R33 ;  /* 0x0000002c26217223 */ /* 0x080fe20000000021 */
[----:B------:R-:W-:Y:S03]  /*7280*/  FSEL R38, R72, 0.12837915122509002686, P1 ;  /* 0x3e0375d348267808 */ /* 0x000fe60000800000 */
[-C--:B------:R-:W-:Y:S01]  /*7290*/  FFMA R40, R33, R44.reuse, R40 ;  /* 0x0000002c21287223 */ /* 0x080fe20000000028 */
[----:B------:R-:W-:Y:S01]  /*72a0*/  FSEL R33, R73, -0.37612664699554443359, P1 ;  /* 0xbec093ac49217808 */ /* 0x000fe20000800000 */
[----:B--2---:R-:W-:Y:S01]  /*72b0*/  @P0 FADD R46, -R42, 1 ;  /* 0x3f8000002a2e0421 */ /* 0x004fe20000000100 */
[----:B------:R-:W-:Y:S03]  /*72c0*/  FMUL R42, R4, 0.70710676908493041992 ;  /* 0x3f3504f3042a7820 */ /* 0x000fe60000400000 */
[----:B------:R-:W-:Y:S01]  /*72d0*/  FFMA R33, R40, R44, R33 ;  /* 0x0000002c28217223 */ /* 0x000fe20000000021 */
[----:B------:R-:W-:Y:S01]  /*72e0*/  @P0 LOP3.LUT R32, R46, 0x80000000, R39, 0xb8, !PT ;  /* 0x800000002e200812 */ /* 0x000fe200078eb827 */
[C---:B------:R-:W-:Y:S01]  /*72f0*/  FMUL R37, R42.reuse, R42 ;  /* 0x0000002a2a257220 */ /* 0x040fe20000400000 */
[----:B------:R-:W-:Y:S01]  /*7300*/  FSETP.GE.AND P0, PT, |R42|, 1.0029599666595458984, PT ;  /* 0x3f8060fe2a00780b */ /* 0x000fe20003f06200 */
[----:B------:R-:W-:Y:S01]  /*7310*/  FFMA R38, R33, R44, R38 ;  /* 0x0000002c21267223 */ /* 0x000fe20000000026 */
[----:B------:R-:W-:Y:S01]  /*7320*/  FSEL R33, -R44, R43, P1 ;  /* 0x0000002b2c217208 */ /* 0x000fe20000800100 */
[----:B------:R-:W-:Y:S01]  /*7330*/  FADD R139, R32, 1 ;  /* 0x3f800000208b7421 */ /* 0x000fe20000000000 */
[----:B------:R-:W-:Y:S01]  /*7340*/  FSEL R45, |R42|, R37, P0 ;  /* 0x000000252a2d7208 */ /* 0x000fe20000000200 */
[----:B------:R-:W2:Y:S01]  /*7350*/  @P2 MUFU.EX2 R44, R36 ;  /* 0x00000024002c2308 */ /* 0x000ea20000000800 */
[----:B------:R-:W-:Y:S01]  /*7360*/  FSEL R40, R82, 8.4834944573231041431e-05, P0 ;  /* 0x38b1e96a52287808 */ /* 0x000fe20000000000 */
[----:B------:R-:W-:Y:S01]  /*7370*/  FMUL R32, R29, 0.70710676908493041992 ;  /* 0x3f3504f31d207820 */ /* 0x000fe20000400000 */
[----:B------:R-:W-:Y:S01]  /*7380*/  FSEL R37, -R76, -0.00082130916416645050049, P0 ;  /* 0xba574d204c257808 */ /* 0x000fe20000000100 */
[----:B------:R-:W-:Y:S01]  /*7390*/  FFMA R33, R38, R33, R33 ;  /* 0x0000002126217223 */ /* 0x000fe20000000021 */
[----:B------:R-:W-:Y:S02]  /*73a0*/  FSEL R38, R71, 0.0052134888246655464172, P0 ;  /* 0x3baad5ea47267808 */ /* 0x000fe40000000000 */
[----:B------:R-:W-:Y:S01]  /*73b0*/  FSEL R39, -R75, -0.026868773624300956726, P0 ;  /* 0xbcdc1be74b277808 */ /* 0x000fe20000000100 */
[-C--:B------:R-:W-:Y:S01]  /*73c0*/  FFMA R37, R40, R45.reuse, R37 ;  /* 0x0000002d28257223 */ /* 0x080fe20000000025 */
[----:B------:R-:W-:Y:S01]  /*73d0*/  FSEL R40, R74, 0.11284004896879196167, P0 ;  /* 0x3de718af4a287808 */ /* 0x000fe20000000000 */
[----:B------:R-:W3:Y:S02]  /*73e0*/  @P1 MUFU.EX2 R46, R33 ;  /* 0x00000021002e1308 */ /* 0x000ee40000000800 */
[-C--:B------:R-:W-:Y:S01]  /*73f0*/  FFMA R38, R37, R45.reuse, R38 ;  /* 0x0000002d25267223 */ /* 0x080fe20000000026 */
[----:B------:R-:W-:Y:S03]  /*7400*/  FSEL R37, R73, -0.37612664699554443359, P0 ;  /* 0xbec093ac49257808 */ /* 0x000fe60000000000 */
[-C--:B------:R-:W-:Y:S01]  /*7410*/  FFMA R39, R38, R45.reuse, R39 ;  /* 0x0000002d26277223 */ /* 0x080fe20000000027 */
[----:B--2---:R-:W-:Y:S01]  /*7420*/  @P2 FADD R38, -R44, 1 ;  /* 0x3f8000002c262421 */ /* 0x004fe20000000100 */
[----:B------:R-:W-:Y:S02]  /*7430*/  FMUL R44, R5, 0.70710676908493041992 ;  /* 0x3f3504f3052c7820 */ /* 0x000fe40000400000 */
[-C--:B------:R-:W-:Y:S02]  /*7440*/  FFMA R40, R39, R45.reuse, R40 ;  /* 0x0000002d27287223 */ /* 0x080fe40000000028 */
[----:B------:R-:W-:Y:S01]  /*7450*/  @P2 LOP3.LUT R36, R38, 0x80000000, R41, 0xb8, !PT ;  /* 0x8000000026242812 */ /* 0x000fe200078eb829 */
[----:B------:R-:W-:Y:S01]  /*7460*/  FMUL R39, R44, R44 ;  /* 0x0000002c2c277220 */ /* 0x000fe20000400000 */
[----:B------:R-:W-:Y:S01]  /*7470*/  FSEL R38, R72, 0.12837915122509002686, P0 ;  /* 0x3e0375d348267808 */ /* 0x000fe20000000000 */
[-C--:B------:R-:W-:Y:S01]  /*7480*/  FFMA R37, R40, R45.reuse, R37 ;  /* 0x0000002d28257223 */ /* 0x080fe20000000025 */
[----:B------:R-:W-:Y:S01]  /*7490*/  FSETP.GE.AND P2, PT, |R44|, 1.0029599666595458984, PT ;  /* 0x3f8060fe2c00780b */ /* 0x000fe20003f46200 */
[----:B------:R-:W-:Y:S01]  /*74a0*/  FADD R36, R36, 1 ;  /* 0x3f80000024247421 */ /* 0x000fe20000000000 */
[----:B---3--:R-:W-:Y:S01]  /*74b0*/  @P1 FADD R48, -R46, 1 ;  /* 0x3f8000002e301421 */ /* 0x008fe20000000100 */
[----:B------:R-:W-:Y:S01]  /*74c0*/  FFMA R38, R37, R45, R38 ;  /* 0x0000002d25267223 */ /* 0x000fe20000000026 */
[----:B------:R-:W-:Y:S01]  /*74d0*/  FSEL R37, -R45, R42, P0 ;  /* 0x0000002a2d257208 */ /* 0x000fe20000000100 */
[----:B------:R-:W-:Y:S01]  /*74e0*/  FMUL R46, R6, 0.70710676908493041992 ;  /* 0x3f3504f3062e7820 */ /* 0x000fe20000400000 */
[----:B------:R-:W-:Y:S02]  /*74f0*/  FSEL R45, |R44|, R39, P2 ;  /* 0x000000272c2d7208 */ /* 0x000fe40001000200 */
[----:B------:R-:W-:Y:S01]  /*7500*/  FSEL R40, R82, 8.4834944573231041431e-05, P2 ;  /* 0x38b1e96a52287808 */ /* 0x000fe20001000000 */
[----:B------:R-:W-:Y:S01]  /*7510*/  FFMA R37, R38, R37, R37 ;  /* 0x0000002526257223 */ /* 0x000fe20000000025 */
[----:B------:R-:W-:Y:S02]  /*7520*/  FSEL R39, -R76, -0.00082130916416645050049, P2 ;  /* 0xba574d204c277808 */ /* 0x000fe40001000100 */
[----:B------:R-:W-:Y:S02]  /*7530*/  FSEL R38, R71, 0.0052134888246655464172, P2 ;  /* 0x3baad5ea47267808 */ /* 0x000fe40001000000 */
[----:B------:R-:W-:Y:S01]  /*7540*/  FSEL R41, -R75, -0.026868773624300956726, P2 ;  /* 0xbcdc1be74b297808 */ /* 0x000fe20001000100 */
[-C--:B------:R-:W-:Y:S01]  /*7550*/  FFMA R39, R40, R45.reuse, R39 ;  /* 0x0000002d28277223 */ /* 0x080fe20000000027 */
[----:B------:R-:W-:Y:S02]  /*7560*/  FSEL R40, R74, 0.11284004896879196167, P2 ;  /* 0x3de718af4a287808 */ /* 0x000fe40001000000 */
[----:B------:R-:W-:Y:S01]  /*7570*/  @P1 LOP3.LUT R33, R48, 0x80000000, R43, 0xb8, !PT ;  /* 0x8000000030211812 */ /* 0x000fe200078eb82b */
[-C--:B------:R-:W-:Y:S01]  /*7580*/  FFMA R38, R39, R45.reuse, R38 ;  /* 0x0000002d27267223 */ /* 0x080fe20000000026 */
[----:B------:R-:W-:Y:S02]  /*7590*/  FSEL R39, R73, -0.37612664699554443359, P2 ;  /* 0xbec093ac49277808 */ /* 0x000fe40001000000 */
[----:B------:R-:W-:Y:S01]  /*75a0*/  FSETP.GE.AND P1, PT, |R46|, 1.0029599666595458984, PT ;  /* 0x3f8060fe2e00780b */ /* 0x000fe20003f26200 */
[-C--:B------:R-:W-:Y:S01]  /*75b0*/  FFMA R41, R38, R45.reuse, R41 ;  /* 0x0000002d26297223 */ /* 0x080fe20000000029 */
[----:B------:R-:W-:Y:S02]  /*75c0*/  FSEL R38, R72, 0.12837915122509002686, P2 ;  /* 0x3e0375d348267808 */ /* 0x000fe40001000000 */
        /* <DEDUP_REMOVED lines=14> */
[-C--:B------:R-:W-:Y:S01]  /*76b0*/  FFMA R41, R40, R47.reuse, R41 ;  /* 0x0000002f28297223 */ /* 0x080fe20000000029 */
[----:B------:R-:W-:Y:S03]  /*76c0*/  FSEL R40, R73, -0.37612664699554443359, P1 ;  /* 0xbec093ac49287808 */ /* 0x000fe60000800000 */
[-C--:B------:R-:W-:Y:S04]  /*76d0*/  FFMA R38, R41, R47.reuse, R38 ;  /* 0x0000002f29267223 */ /* 0x080fe80000000026 */
[-C--:B------:R-:W-:Y:S01]  /*76e0*/  FFMA R43, R38, R47.reuse, R43 ;  /* 0x0000002f262b7223 */ /* 0x080fe2000000002b */
[----:B------:R-:W-:Y:S01]  /*76f0*/  FSEL R38, -R47, R46, P1 ;  /* 0x0000002e2f267208 */ /* 0x000fe20000800100 */
[----:B--2---:R-:W-:Y:S01]  /*7700*/  @P0 FADD R41, -R45, 1 ;  /* 0x3f8000002d290421 */ /* 0x004fe20000000100 */
[----:B------:R-:W-:Y:S01]  /*7710*/  FMUL R45, R11, 0.70710676908493041992 ;  /* 0x3f3504f30b2d7820 */ /* 0x000fe20000400000 */
[----:B------:R-:W-:Y:S03]  /*7720*/  FFMA R40, R43, R47, R40 ;  /* 0x0000002f2b287223 */ /* 0x000fe60000000028 */
[----:B------:R-:W-:Y:S01]  /*7730*/  @P0 LOP3.LUT R37, R41, 0x80000000, R42, 0xb8, !PT ;  /* 0x8000000029250812 */ /* 0x000fe200078eb82a */
[C---:B------:R-:W-:Y:S01]  /*7740*/  FMUL R42, R45.reuse, R45 ;  /* 0x0000002d2d2a7220 */ /* 0x040fe20000400000 */
[----:B------:R-:W-:Y:S02]  /*7750*/  FSEL R41, R72, 0.12837915122509002686, P1 ;  /* 0x3e0375d348297808 */ /* 0x000fe40000800000 */
[C---:B------:R-:W-:Y:S03]  /*7760*/  FSETP.GE.AND P0, PT, |R45|.reuse, 1.0029599666595458984, PT ;  /* 0x3f8060fe2d00780b */ /* 0x040fe60003f06200 */
[----:B------:R-:W-:Y:S01]  /*7770*/  FFMA R41, R40, R47, R41 ;  /* 0x0000002f28297223 */ /* 0x000fe20000000029 */
[----:B------:R-:W-:Y:S01]  /*7780*/  FSEL R48, |R45|, R42, P0 ;  /* 0x0000002a2d307208 */ /* 0x000fe20000000200 */
[----:B------:R-:W2:Y:S01]  /*7790*/  @P2 MUFU.EX2 R47, R39 ;  /* 0x00000027002f2308 */ /* 0x000ea20000000800 */
[----:B------:R-:W-:Y:S01]  /*77a0*/  FSEL R43, R82, 8.4834944573231041431e-05, P0 ;  /* 0x38b1e96a522b7808 */ /* 0x000fe20000000000 */
[----:B------:R-:W-:Y:S01]  /*77b0*/  FFMA R38, R41, R38, R38 ;  /* 0x0000002629267223 */ /* 0x000fe20000000026 */
[----:B------:R-:W-:Y:S02]  /*77c0*/  FSEL R40, -R76, -0.00082130916416645050049, P0 ;  /* 0xba574d204c287808 */ /* 0x000fe40000000100 */
[----:B------:R-:W-:Y:S02]  /*77d0*/  FSEL R41, R71, 0.0052134888246655464172, P0 ;  /* 0x3baad5ea47297808 */ /* 0x000fe40000000000 */
[----:B------:R-:W-:Y:S01]  /*77e0*/  FSEL R42, -R75, -0.026868773624300956726, P0 ;  /* 0xbcdc1be74b2a7808 */ /* 0x000fe20000000100 */
[-C--:B------:R-:W-:Y:S01]  /*77f0*/  FFMA R40, R43, R48.reuse, R40 ;  /* 0x000000302b287223 */ /* 0x080fe20000000028 */
[----:B------:R-:W-:Y:S03]  /*7800*/  FSEL R43, R74, 0.11284004896879196167, P0 ;  /* 0x3de718af4a2b7808 */ /* 0x000fe60000000000 */
[-C--:B------:R-:W-:Y:S01]  /*7810*/  FFMA R41, R40, R48.reuse, R41 ;  /* 0x0000003028297223 */ /* 0x080fe20000000029 */
[----:B------:R-:W-:Y:S03]  /*7820*/  FSEL R40, R73, -0.37612664699554443359, P0 ;  /* 0xbec093ac49287808 */ /* 0x000fe60000000000 */
[-C--:B------:R-:W-:Y:S01]  /*7830*/  FFMA R42, R41, R48.reuse, R42 ;  /* 0x00000030292a7223 */ /* 0x080fe2000000002a */
[----:B------:R-:W-:Y:S01]  /*7840*/  FSEL R41, R72, 0.12837915122509002686, P0 ;  /* 0x3e0375d348297808 */ /* 0x000fe20000000000 */
[----:B--2---:R-:W-:Y:S01]  /*7850*/  @P2 FADD R49, -R47, 1 ;  /* 0x3f8000002f312421 */ /* 0x004fe20000000100 */
[----:B------:R-:W-:Y:S01]  /*7860*/  FMUL R47, R8, 0.70710676908493041992 ;  /* 0x3f3504f3082f7820 */ /* 0x000fe20000400000 */
[-C--:B------:R-:W-:Y:S03]  /*7870*/  FFMA R43, R42, R48.reuse, R43 ;  /* 0x000000302a2b7223 */ /* 0x080fe6000000002b */
[----:B------:R-:W-:Y:S01]  /*7880*/  @P2 LOP3.LUT R39, R49, 0x80000000, R44, 0xb8, !PT ;  /* 0x8000000031272812 */ /* 0x000fe200078eb82c */
[-C--:B------:R-:W-:Y:S01]  /*7890*/  FFMA R40, R43, R48.reuse, R40 ;  /* 0x000000302b287223 */ /* 0x080fe20000000028 */
[C---:B------:R-:W-:Y:S01]  /*78a0*/  FSETP.GE.AND P2, PT, |R47|.reuse, 1.0029599666595458984, PT ;  /* 0x3f8060fe2f00780b */ /* 0x040fe20003f46200 */
[C---:B------:R-:W-:Y:S01]  /*78b0*/  FMUL R42, R47.reuse, R47 ;  /* 0x0000002f2f2a7220 */ /* 0x040fe20000400000 */
[----:B------:R-:W2:Y:S01]  /*78c0*/  @P1 MUFU.EX2 R49, R38 ;  /* 0x0000002600311308 */ /* 0x000ea20000000800 */
[----:B------:R-:W-:Y:S01]  /*78d0*/  FFMA R41, R40, R48, R41 ;  /* 0x0000003028297223 */ /* 0x000fe20000000029 */
[----:B------:R-:W-:Y:S02]  /*78e0*/  FSEL R40, -R48, R45, P0 ;  /* 0x0000002d30287208 */ /* 0x000fe40000000100 */
[----:B------:R-:W-:Y:S02]  /*78f0*/  FSEL R48, |R47|, R42, P2 ;  /* 0x0000002a2f307208 */ /* 0x000fe40001000200 */
        /* <DEDUP_REMOVED lines=17> */
[C---:B------:R-:W-:Y:S01]  /*7a10*/  FSETP.GE.AND P1, PT, |R49|.reuse, 1.0029599666595458984, PT ;  /* 0x3f8060fe3100780b */ /* 0x040fe20003f26200 */
[----:B------:R-:W-:Y:S02]  /*7a20*/  FADD R38, R38, 1 ;  /* 0x3f80000026267421 */ /* 0x000fe40000000000 */
[----:B------:R-:W-:Y:S01]  /*7a30*/  FFMA R41, R42, R48, R41 ;  /* 0x000000302a297223 */ /* 0x000fe20000000029 */
[----:B------:R-:W-:Y:S02]  /*7a40*/  FSEL R42, -R48, R47, P2 ;  /* 0x0000002f302a7208 */ /* 0x000fe40001000100 */
        /* <DEDUP_REMOVED lines=9> */
[-C--:B------:R-:W-:Y:S04]  /*7ae0*/  FFMA R44, R43, R50.reuse, R44 ;  /* 0x000000322b2c7223 */ /* 0x080fe8000000002c */
[-C--:B------:R-:W-:Y:S01]  /*7af0*/  FFMA R41, R44, R50.reuse, R41 ;  /* 0x000000322c297223 */ /* 0x080fe20000000029 */
[----:B------:R-:W-:Y:S01]  /*7b00*/  FSEL R44, R72, 0.12837915122509002686, P1 ;  /* 0x3e0375d3482c7808 */ /* 0x000fe20000800000 */
[----:B--2---:R-:W-:Y:S01]  /*7b10*/  @P0 FADD R52, -R48, 1 ;  /* 0x3f80000030340421 */ /* 0x004fe20000000100 */
[----:B------:R-:W-:Y:S01]  /*7b20*/  FMUL R48, R10, 0.70710676908493041992 ;  /* 0x3f3504f30a307820 */ /* 0x000fe20000400000 */
[----:B------:R-:W-:Y:S01]  /*7b30*/  FFMA R46, R41, R50, R46 ;  /* 0x00000032292e7223 */ /* 0x000fe2000000002e */
[----:B------:R-:W-:Y:S02]  /*7b40*/  FSEL R41, R73, -0.37612664699554443359, P1 ;  /* 0xbec093ac49297808 */ /* 0x000fe40000800000 */
[----:B------:R-:W-:Y:S01]  /*7b50*/  @P0 LOP3.LUT R40, R52, 0x80000000, R45, 0xb8, !PT ;  /* 0x8000000034280812 */ /* 0x000fe200078eb82d */
[C---:B------:R-:W-:Y:S01]  /*7b60*/  FMUL R43, R48.reuse, R48 ;  /* 0x00000030302b7220 */ /* 0x040fe20000400000 */
[----:B------:R-:W-:Y:S01]  /*7b70*/  FSETP.GE.AND P0, PT, |R48|, 1.0029599666595458984, PT ;  /* 0x3f8060fe3000780b */ /* 0x000fe20003f06200 */
[-C--:B------:R-:W-:Y:S02]  /*7b80*/  FFMA R41, R46, R50.reuse, R41 ;  /* 0x000000322e297223 */ /* 0x080fe40000000029 */
[----:B------:R-:W-:Y:S01]  /*7b90*/  FADD R40, R40, 1 ;  /* 0x3f80000028287421 */ /* 0x000fe20000000000 */
[----:B------:R-:W-:Y:S01]  /*7ba0*/  FSEL R51, |R48|, R43, P0 ;  /* 0x0000002b30337208 */ /* 0x000fe20000000200 */
[----:B------:R-:W-:Y:S01]  /*7bb0*/  FFMA R44, R41, R50, R44 ;  /* 0x00000032292c7223 */ /* 0x000fe2000000002c */
[----:B------:R-:W-:Y:S02]  /*7bc0*/  FSEL R41, -R50, R49, P1 ;  /* 0x0000003132297208 */ /* 0x000fe40000800100 */
[----:B------:R-:W-:Y:S01]  /*7bd0*/  FSEL R46, R82, 8.4834944573231041431e-05, P0 ;  /* 0x38b1e96a522e7808 */ /* 0x000fe20000000000 */
[----:B------:R-:W2:Y:S01]  /*7be0*/  @P2 MUFU.EX2 R50, R42 ;  /* 0x0000002a00322308 */ /* 0x000ea20000000800 */
[----:B------:R-:W-:Y:S01]  /*7bf0*/  FSEL R43, -R76, -0.00082130916416645050049, P0 ;  /* 0xba574d204c2b7808 */ /* 0x000fe20000000100 */
[----:B------:R-:W-:Y:S01]  /*7c00*/  FFMA R41, R44, R41, R41 ;  /* 0x000000292c297223 */ /* 0x000fe20000000029 */
[----:B------:R-:W-:Y:S02]  /*7c10*/  FSEL R44, R71, 0.0052134888246655464172, P0 ;  /* 0x3baad5ea472c7808 */ /* 0x000fe40000000000 */
[----:B------:R-:W-:Y:S01]  /*7c20*/  FSEL R45, -R75, -0.026868773624300956726, P0 ;  /* 0xbcdc1be74b2d7808 */ /* 0x000fe20000000100 */
[-C--:B------:R-:W-:Y:S01]  /*7c30*/  FFMA R43, R46, R51.reuse, R43 ;  /* 0x000000332e2b7223 */ /* 0x080fe2000000002b */
[----:B------:R-:W-:Y:S03]  /*7c40*/  FSEL R46, R74, 0.11284004896879196167, P0 ;  /* 0x3de718af4a2e7808 */ /* 0x000fe60000000000 */
[----:B------:R-:W3:Y:S01]  /*7c50*/  @P1 MUFU.EX2 R52, R41 ;  /* 0x0000002900341308 */ /* 0x000ee20000000800 */
[-C--:B------:R-:W-:Y:S01]  /*7c60*/  FFMA R44, R43, R51.reuse, R44 ;  /* 0x000000332b2c7223 */ /* 0x080fe2000000002c */
[----:B------:R-:W-:Y:S03]  /*7c70*/  FSEL R43, R73, -0.37612664699554443359, P0 ;  /* 0xbec093ac492b7808 */ /* 0x000fe60000000000 */
[-C--:B------:R-:W-:Y:S01]  /*7c80*/  FFMA R45, R44, R51.reuse, R45 ;  /* 0x000000332c2d7223 */ /* 0x080fe2000000002d */
[----:B--2---:R-:W-:Y:S03]  /*7c90*/  @P2 FADD R44, -R50, 1 ;  /* 0x3f800000322c2421 */ /* 0x004fe60000000100 */
[-C--:B------:R-:W-:Y:S01]  /*7ca0*/  FFMA R46, R45, R51.reuse, R46 ;  /* 0x000000332d2e7223 */ /* 0x080fe2000000002e */
[----:B------:R-:W-:Y:S01]  /*7cb0*/  FMUL R50, R15, 0.70710676908493041992 ;  /* 0x3f3504f30f327820 */ /* 0x000fe20000400000 */
[----:B------:R-:W-:Y:S02]  /*7cc0*/  @P2 LOP3.LUT R42, R44, 0x80000000, R47, 0xb8, !PT ;  /* 0x800000002c2a2812 */ /* 0x000fe400078eb82f */
[-C--:B------:R-:W-:Y:S01]  /*7cd0*/  FFMA R43, R46, R51.reuse, R43 ;  /* 0x000000332e2b7223 */ /* 0x080fe2000000002b */
[----:B------:R-:W-:Y:S01]  /*7ce0*/  FSEL R44, R72, 0.12837915122509002686, P0 ;  /* 0x3e0375d3482c7808 */ /* 0x000fe20000000000 */
[C---:B------:R-:W-:Y:S01]  /*7cf0*/  FMUL R45, R50.reuse, R50 ;  /* 0x00000032322d7220 */ /* 0x040fe20000400000 */
[----:B------:R-:W-:Y:S01]  /*7d00*/  FSETP.GE.AND P2, PT, |R50|, 1.0029599666595458984, PT ;  /* 0x3f8060fe3200780b */ /* 0x000fe20003f46200 */
[----:B---3--:R-:W-:Y:S01]  /*7d10*/  @P1 FADD R54, -R52, 1 ;  /* 0x3f80000034361421 */ /* 0x008fe20000000100 */
[----:B------:R-:W-:Y:S01]  /*7d20*/  FMUL R52, R12, 0.70710676908493041992 ;  /* 0x3f3504f30c347820 */ /* 0x000fe20000400000 */
        /* <DEDUP_REMOVED lines=41> */
[----:B------:R-:W-:Y:S01]  /*7fc0*/  FSETP.GE.AND P0, PT, |R51|, 1.0029599666595458984, PT ;  /* 0x3f8060fe3300780b */ /* 0x000fe20003f06200 */
[----:B------:R-:W-:Y:S02]  /*7fd0*/  FADD R43, R43, 1 ;  /* 0x3f8000002b2b7421 */ /* 0x000fe40000000000 */
        /* <DEDUP_REMOVED lines=42> */
[C---:B------:R-:W-:Y:S03]  /*8280*/  FSETP.GE.AND P1, PT, |R55|.reuse, 1.0029599666595458984, PT ;  /* 0x3f8060fe3700780b */ /* 0x040fe60003f26200 */
        /* <DEDUP_REMOVED lines=168> */
[-C--:B------:R-:W-:Y:S01]  /*8d10*/  FFMA R56, R55, R64.reuse, R56 ;  /* 0x0000004037387223 */ /* 0x080fe20000000038 */
[----:B------:R-:W-:Y:S03]  /*8d20*/  FSEL R55, R73, -0.37612664699554443359, P0 ;  /* 0xbec093ac49377808 */ /* 0x000fe60000000000 */
[-C--:B------:R-:W-:Y:S01]  /*8d30*/  FFMA R57, R56, R64.reuse, R57 ;  /* 0x0000004038397223 */ /* 0x080fe20000000039 */
[----:B--2---:R-:W-:Y:S03]  /*8d40*/  @P2 FADD R56, -R62, 1 ;  /* 0x3f8000003e382421 */ /* 0x004fe60000000100 */
[-C--:B------:R-:W-:Y:S01]  /*8d50*/  FFMA R58, R57, R64.reuse, R58 ;  /* 0x00000040393a7223 */ /* 0x080fe2000000003a */
[----:B------:R-:W-:Y:S01]  /*8d60*/  FMUL R62, R27, 0.70710676908493041992 ;  /* 0x3f3504f31b3e7820 */ /* 0x000fe20000400000 */
[----:B------:R-:W-:Y:S02]  /*8d70*/  @P2 LOP3.LUT R54, R56, 0x80000000, R59, 0xb8, !PT ;  /* 0x8000000038362812 */ /* 0x000fe400078eb83b */
[----:B------:R-:W-:Y:S01]  /*8d80*/  FFMA R55, R58, R64, R55 ;  /* 0x000000403a377223 */ /* 0x000fe20000000037 */
[----:B------:R-:W-:Y:S01]  /*8d90*/  FSEL R56, R72, 0.12837915122509002686, P0 ;  /* 0x3e0375d348387808 */ /* 0x000fe20000000000 */
[C---:B------:R-:W-:Y:S01]  /*8da0*/  FMUL R57, R62.reuse, R62 ;  /* 0x0000003e3e397220 */ /* 0x040fe20000400000 */
[----:B------:R-:W-:Y:S03]  /*8db0*/  FSETP.GE.AND P2, PT, |R62|, 1.0029599666595458984, PT ;  /* 0x3f8060fe3e00780b */ /* 0x000fe60003f46200 */
        /* <DEDUP_REMOVED lines=29> */
[----:B------:R-:W-:Y:S01]  /*8f90*/  FSEL R59, R71, 0.0052134888246655464172, P1 ;  /* 0x3baad5ea473b7808 */ /* 0x000fe20000800000 */
[----:B------:R-:W3:Y:S01]  /*8fa0*/  @P2 MUFU.EX2 R79, R57 ;  /* 0x00000039004f2308 */ /* 0x000ee20000000800 */
        /* <DEDUP_REMOVED lines=8> */
[-C--:B------:R-:W-:Y:S01]  /*9030*/  FFMA R61, R56, R77.reuse, R61 ;  /* 0x0000004d383d7223 */ /* 0x080fe2000000003d */
[----:B------:R-:W-:Y:S02]  /*9040*/  FSEL R56, -R77, R64, P1 ;  /* 0x000000404d387208 */ /* 0x000fe40000800100 */
[----:B------:R-:W-:Y:S01]  /*9050*/  @P0 LOP3.LUT R55, R59, 0x80000000, R60, 0xb8, !PT ;  /* 0x800000003b370812 */ /* 0x000fe200078eb83c */
[-C--:B------:R-:W-:Y:S01]  /*9060*/  FFMA R58, R61, R77.reuse, R58 ;  /* 0x0000004d3d3a7223 */ /* 0x080fe2000000003a */
[----:B------:R-:W-:Y:S01]  /*9070*/  FSEL R59, R72, 0.12837915122509002686, P1 ;  /* 0x3e0375d3483b7808 */ /* 0x000fe20000800000 */
[C---:B------:R-:W-:Y:S01]  /*9080*/  FMUL R61, R78.reuse, R78 ;  /* 0x0000004e4e3d7220 */ /* 0x040fe20000400000 */
[----:B------:R-:W-:Y:S01]  /*9090*/  FSETP.GE.AND P0, PT, |R78|, 1.0029599666595458984, PT ;  /* 0x3f8060fe4e00780b */ /* 0x000fe20003f06200 */
[----:B------:R-:W-:Y:S01]  /*90a0*/  FADD R55, R55, 1 ;  /* 0x3f80000037377421 */ /* 0x000fe20000000000 */
[----:B---3--:R-:W-:Y:S01]  /*90b0*/  @P2 FADD R81, -R79, 1 ;  /* 0x3f8000004f512421 */ /* 0x008fe20000000100 */
[----:B------:R-:W-:Y:S01]  /*90c0*/  FFMA R59, R58, R77, R59 ;  /* 0x0000004d3a3b7223 */ /* 0x000fe2000000003b */
[----:B------:R-:W-:Y:S01]  /*90d0*/  FSEL R77, |R78|, R61, P0 ;  /* 0x0000003d4e4d7208 */ /* 0x000fe20000000200 */
[----:B------:R-:W-:Y:S01]  /*90e0*/  FMUL R79, R26, 0.70710676908493041992 ;  /* 0x3f3504f31a4f7820 */ /* 0x000fe20000400000 */
        /* <DEDUP_REMOVED lines=13> */
[----:B------:R-:W-:Y:S01]  /*91c0*/  FSEL R62, -R75, -0.026868773624300956726, P2 ;  /* 0xbcdc1be74b3e7808 */ /* 0x000fe20001000100 */
[----:B------:R-:W-:Y:S01]  /*91d0*/  FFMA R61, R60, R77, R61 ;  /* 0x0000004d3c3d7223 */ /* 0x000fe2000000003d */
[----:B------:R-:W-:Y:S03]  /*91e0*/  FMUL R60, R79, R79 ;  /* 0x0000004f4f3c7220 */ /* 0x000fe60000400000 */
[-C--:B------:R-:W-:Y:S01]  /*91f0*/  FFMA R58, R61, R77.reuse, R58 ;  /* 0x0000004d3d3a7223 */ /* 0x080fe2000000003a */
[----:B------:R-:W-:Y:S02]  /*9200*/  FSEL R61, R82, 8.4834944573231041431e-05, P2 ;  /* 0x38b1e96a523d7808 */ /* 0x000fe40001000000 */
[----:B------:R-:W-:Y:S01]  /*9210*/  FSEL R80, |R79|, R60, P2 ;  /* 0x0000003c4f507208 */ /* 0x000fe20001000200 */
[----:B------:R-:W-:Y:S01]  /*9220*/  FFMA R59, R58, R77, R59 ;  /* 0x0000004d3a3b7223 */ /* 0x000fe2000000003b */
[----:B------:R-:W-:Y:S02]  /*9230*/  FSEL R58, -R77, R78, P0 ;  /* 0x0000004e4d3a7208 */ /* 0x000fe40000000100 */
[----:B------:R-:W-:Y:S01]  /*9240*/  FSEL R60, -R76, -0.00082130916416645050049, P2 ;  /* 0xba574d204c3c7808 */ /* 0x000fe20001000100 */
[----:B------:R-:W2:Y:S02]  /*9250*/  @P1 MUFU.EX2 R77, R56 ;  /* 0x00000038004d1308 */ /* 0x000ea40000000800 */
[----:B------:R-:W-:Y:S01]  /*9260*/  FFMA R58, R59, R58, R58 ;  /* 0x0000003a3b3a7223 */ /* 0x000fe2000000003a */
[----:B------:R-:W-:Y:S01]  /*9270*/  FSEL R59, R71, 0.0052134888246655464172, P2 ;  /* 0x3baad5ea473b7808 */ /* 0x000fe20001000000 */
[-C--:B------:R-:W-:Y:S01]  /*9280*/  FFMA R60, R61, R80.reuse, R60 ;  /* 0x000000503d3c7223 */ /* 0x080fe2000000003c */
[----:B------:R-:W-:Y:S03]  /*9290*/  FSEL R61, R74, 0.11284004896879196167, P2 ;  /* 0x3de718af4a3d7808 */ /* 0x000fe60001000000 */
[-C--:B------:R-:W-:Y:S01]  /*92a0*/  FFMA R59, R60, R80.reuse, R59 ;  /* 0x000000503c3b7223 */ /* 0x080fe2000000003b */
[----:B------:R-:W-:Y:S01]  /*92b0*/  FSEL R60, R73, -0.37612664699554443359, P2 ;  /* 0xbec093ac493c7808 */ /* 0x000fe20001000000 */
[----:B------:R-:W3:Y:S02]  /*92c0*/  @P0 MUFU.EX2 R81, R58 ;  /* 0x0000003a00510308 */ /* 0x000ee40000000800 */
[-C--:B------:R-:W-:Y:S04]  /*92d0*/  FFMA R62, R59, R80.reuse, R62 ;  /* 0x000000503b3e7223 */ /* 0x080fe8000000003e */
[-C--:B------:R-:W-:Y:S01]  /*92e0*/  FFMA R61, R62, R80.reuse, R61 ;  /* 0x000000503e3d7223 */ /* 0x080fe2000000003d */
[----:B--2---:R-:W-:Y:S01]  /*92f0*/  @P1 FADD R59, -R77, 1 ;  /* 0x3f8000004d3b1421 */ /* 0x004fe20000000100 */
[----:B------:R-:W-:Y:S02]  /*9300*/  FMUL R77, R31, 0.70710676908493041992 ;  /* 0x3f3504f31f4d7820 */ /* 0x000fe40000400000 */
[-C--:B------:R-:W-:Y:S02]  /*9310*/  FFMA R60, R61, R80.reuse, R60 ;  /* 0x000000503d3c7223 */ /* 0x080fe4000000003c */
[----:B------:R-:W-:Y:S01]  /*9320*/  @P1 LOP3.LUT R56, R59, 0x80000000, R64, 0xb8, !PT ;  /* 0x800000003b381812 */ /* 0x000fe200078eb840 */
[C---:B------:R-:W-:Y:S01]  /*9330*/  FMUL R62, R77.reuse, R77 ;  /* 0x0000004d4d3e7220 */ /* 0x040fe20000400000 */
[----:B------:R-:W-:Y:S02]  /*9340*/  FSEL R59, R72, 0.12837915122509002686, P2 ;  /* 0x3e0375d3483b7808 */ /* 0x000fe40001000000 */
[----:B------:R-:W-:Y:S01]  /*9350*/  FSETP.GE.AND P1, PT, |R77|, 1.0029599666595458984, PT ;  /* 0x3f8060fe4d00780b */ /* 0x000fe20003f26200 */
[----:B---3--:R-:W-:Y:S02]  /*9360*/  @P0 FADD R81, -R81, 1 ;  /* 0x3f80000051510421 */ /* 0x008fe40000000100 */
        /* <DEDUP_REMOVED lines=12> */
[----:B------:R-:W-:Y:S01]  /*9430*/  FSEL R61, R73, -0.37612664699554443359, P1 ;  /* 0xbec093ac493d7808 */ /* 0x000fe20000800000 */
[----:B------:R-:W-:Y:S02]  /*9440*/  FMUL R78, R0, 0.5 ;  /* 0x3f000000004e7820 */ /* 0x000fe40000400000 */
[----:B------:R-:W-:Y:S01]  /*9450*/  FFMA R59, R62, R80, R59 ;  /* 0x000000503e3b7223 */ /* 0x000fe2000000003b */
[----:B------:R-:W-:Y:S01]  /*9460*/  FSEL R62, R72, 0.12837915122509002686, P1 ;  /* 0x3e0375d3483e7808 */ /* 0x000fe20000800000 */
[----:B------:R-:W-:Y:S01]  /*9470*/  FMUL R78, R141, R78 ;  /* 0x0000004e8d4e7220 */ /* 0x000fe20000400000 */
[----:B------:R-:W-:Y:S01]  /*9480*/  FMUL R141, R3, 0.5 ;  /* 0x3f000000038d7820 */ /* 0x000fe20000400000 */
[-C--:B------:R-:W-:Y:S01]  /*9490*/  FFMA R64, R59, R80.reuse, R64 ;  /* 0x000000503b407223 */ /* 0x080fe20000000040 */
[----:B------:R-:W-:Y:S01]  /*94a0*/  FSEL R59, -R80, R77, P1 ;  /* 0x0000004d503b7208 */ /* 0x000fe20000800100 */
[----:B------:R-:W-:Y:S01]  /*94b0*/  FADD R58, R58, 1 ;  /* 0x3f8000003a3a7421 */ /* 0x000fe20000000000 */
[----:B------:R-:W-:Y:S01]  /*94c0*/  FMUL R141, R36, R141 ;  /* 0x0000008d248d7220 */ /* 0x000fe20000400000 */
[-C--:B------:R-:W-:Y:S01]  /*94d0*/  FFMA R61, R64, R80.reuse, R61 ;  /* 0x00000050403d7223 */ /* 0x080fe2000000003d */
[----:B------:R-:W-:Y:S01]  /*94e0*/  FMUL R64, R28, 0.70710676908493041992 ;  /* 0x3f3504f31c407820 */ /* 0x000fe20000400000 */
[----:B------:R-:W-:Y:S02]  /*94f0*/  FMUL R36, R7, 0.5 ;  /* 0x3f00000007247820 */ /* 0x000fe40000400000 */
[----:B------:R-:W-:Y:S01]  /*9500*/  FFMA R62, R61, R80, R62 ;  /* 0x000000503d3e7223 */ /* 0x000fe2000000003e */
[C---:B------:R-:W-:Y:S01]  /*9510*/  FMUL R61, R64.reuse, R64 ;  /* 0x00000040403d7220 */ /* 0x040fe20000400000 */
[----:B------:R-:W-:Y:S01]  /*9520*/  FSETP.GE.AND P0, PT, |R64|, 1.0029599666595458984, PT ;  /* 0x3f8060fe4000780b */ /* 0x000fe20003f06200 */
[----:B------:R-:W-:Y:S01]  /*9530*/  FMUL R80, R2, 0.5 ;  /* 0x3f00000002507820 */ /* 0x000fe20000400000 */
[----:B------:R-:W-:Y:S02]  /*9540*/  FFMA R59, R62, R59, R59 ;  /* 0x0000003b3e3b7223 */ /* 0x000fe4000000003b */
[----:B------:R-:W-:Y:S01]  /*9550*/  FSEL R81, |R64|, R61, P0 ;  /* 0x0000003d40517208 */ /* 0x000fe20000000200 */
[----:B------:R-:W-:Y:S01]  /*9560*/  FMUL R139, R139, R80 ;  /* 0x000000508b8b7220 */ /* 0x000fe20000400000 */
[----:B------:R-:W-:Y:S01]  /*9570*/  FSEL R85, R82, 8.4834944573231041431e-05, P0 ;  /* 0x38b1e96a52557808 */ /* 0x000fe20000000000 */
[----:B------:R-:W2:Y:S01]  /*9580*/  @P2 MUFU.EX2 R62, R60 ;  /* 0x0000003c003e2308 */ /* 0x000ea20000000800 */
[----:B------:R-:W-:Y:S02]  /*9590*/  FSEL R0, -R76, -0.00082130916416645050049, P0 ;  /* 0xba574d204c007808 */ /* 0x000fe40000000100 */
[----:B------:R-:W-:Y:S02]  /*95a0*/  FSEL R61, R71, 0.0052134888246655464172, P0 ;  /* 0x3baad5ea473d7808 */ /* 0x000fe40000000000 */
[----:B------:R-:W-:Y:S01]  /*95b0*/  FSEL R2, -R75, -0.026868773624300956726, P0 ;  /* 0xbcdc1be74b027808 */ /* 0x000fe20000000100 */
[-C--:B------:R-:W-:Y:S01]  /*95c0*/  FFMA R0, R85, R81.reuse, R0 ;  /* 0x0000005155007223 */ /* 0x080fe20000000000 */
[----:B------:R-:W-:Y:S02]  /*95d0*/  FSEL R3, R74, 0.11284004896879196167, P0 ;  /* 0x3de718af4a037808 */ /* 0x000fe40000000000 */
[----:B------:R-:W-:Y:S01]  /*95e0*/  FSEL R7, R72, 0.12837915122509002686, P0 ;  /* 0x3e0375d348077808 */ /* 0x000fe20000000000 */
[-C--:B------:R-:W-:Y:S01]  /*95f0*/  FFMA R61, R0, R81.reuse, R61 ;  /* 0x00000051003d7223 */ /* 0x080fe2000000003d */
[----:B------:R-:W-:Y:S02]  /*9600*/  FSEL R0, R73, -0.37612664699554443359, P0 ;  /* 0xbec093ac49007808 */ /* 0x000fe40000000000 */
[----:B------:R-:W-:Y:S01]  /*9610*/  F2FP.F16.F32.PACK_AB R140, R139, R78 ;  /* 0x0000004e8b8c723e */ /* 0x000fe200000000ff */
[-C--:B------:R-:W-:Y:S01]  /*9620*/  FFMA R2, R61, R81.reuse, R2 ;  /* 0x000000513d027223 */ /* 0x080fe20000000002 */
[----:B------:R-:W-:Y:S01]  /*9630*/  FADD R61, R33, 1 ;  /* 0x3f800000213d7421 */ /* 0x000fe20000000000 */
[----:B------:R-:W-:Y:S01]  /*9640*/  FMUL R78, R5, 0.5 ;  /* 0x3f000000054e7820 */ /* 0x000fe20000400000 */
[----:B--2---:R-:W-:Y:S01]  /*9650*/  @P2 FADD R62, -R62, 1 ;  /* 0x3f8000003e3e2421 */ /* 0x004fe20000000100 */
[-C--:B------:R-:W-:Y:S01]  /*9660*/  FFMA R3, R2, R81.reuse, R3 ;  /* 0x0000005102037223 */ /* 0x080fe20000000003 */
[----:B------:R-:W-:Y:S03]  /*9670*/  FMUL R36, R61, R36 ;  /* 0x000000243d247220 */ /* 0x000fe60000400000 */
[----:B------:R-:W-:Y:S01]  /*9680*/  @P2 LOP3.LUT R60, R62, 0x80000000, R79, 0xb8, !PT ;  /* 0x800000003e3c2812 */ /* 0x000fe200078eb84f */
[----:B------:R-:W-:Y:S01]  /*9690*/  FFMA R0, R3, R81, R0 ;  /* 0x0000005103007223 */ /* 0x000fe20000000000 */
[C---:B------:R-:W-:Y:S01]  /*96a0*/  FSETP.GE.AND P2, PT, |R32|.reuse, 1.0029599666595458984, PT ;  /* 0x3f8060fe2000780b */ /* 0x040fe20003f46200 */
[----:B------:R-:W-:Y:S01]  /*96b0*/  FMUL R3, R32, R32 ;  /* 0x0000002020037220 */ /* 0x000fe20000400000 */
[----:B------:R-:W-:Y:S01]  /*96c0*/  F2FP.F16.F32.PACK_AB R141, R36, R141 ;  /* 0x0000008d248d723e */ /* 0x000fe200000000ff */
[----:B------:R-:W-:Y:S01]  /*96d0*/  FFMA R7, R0, R81, R7 ;  /* 0x0000005100077223 */ /* 0x000fe20000000007 */
[----:B------:R-:W-:Y:S01]  /*96e0*/  FSEL R0, -R81, R64, P0 ;  /* 0x0000004051007208 */ /* 0x000fe20000000100 */
[----:B------:R-:W-:Y:S01]  /*96f0*/  FMUL R62, R4, 0.5 ;  /* 0x3f000000043e7820 */ /* 0x000fe20000400000 */
[----:B------:R-:W-:Y:S01]  /*9700*/  FSEL R5, |R32|, R3, P2 ;  /* 0x0000000320057208 */ /* 0x000fe20001000200 */
[----:B------:R-:W-:Y:S01]  /*9710*/  FADD R79, R37, 1 ;  /* 0x3f800000254f7421 */ /* 0x000fe20000000000 */
[----:B------:R-:W-:Y:S01]  /*9720*/  FSEL R61, R82, 8.4834944573231041431e-05, P2 ;  /* 0x38b1e96a523d7808 */ /* 0x000fe20001000000 */
[----:B------:R-:W-:Y:S01]  /*9730*/  FADD R37, R39, 1 ;  /* 0x3f80000027257421 */ /* 0x000fe20000000000 */
[----:B------:R-:W-:Y:S01]  /*9740*/  FSEL R2, -R76, -0.00082130916416645050049, P2 ;  /* 0xba574d204c027808 */ /* 0x000fe20001000100 */
[----:B------:R-:W-:Y:S01]  /*9750*/  FMUL R62, R79, R62 ;  /* 0x0000003e4f3e7220 */ /* 0x000fe20000400000 */
[----:B------:R-:W-:Y:S01]  /*9760*/  FSEL R3, R71, 0.0052134888246655464172, P2 ;  /* 0x3baad5ea47037808 */ /* 0x000fe20001000000 */
[----:B------:R-:W-:Y:S01]  /*9770*/  FFMA R0, R7, R0, R0 ;  /* 0x0000000007007223 */ /* 0x000fe20000000000 */
[----:B------:R-:W-:Y:S01]  /*9780*/  FSEL R4, -R75, -0.026868773624300956726, P2 ;  /* 0xbcdc1be74b047808 */ /* 0x000fe20001000100 */
[-C--:B------:R-:W-:Y:S01]  /*9790*/  FFMA R2, R61, R5.reuse, R2 ;  /* 0x000000053d027223 */ /* 0x080fe20000000002 */
[----:B------:R-:W2:Y:S01]  /*97a0*/  @P1 MUFU.EX2 R36, R59 ;  /* 0x0000003b00241308 */ /* 0x000ea20000000800 */
[----:B------:R-:W-:Y:S01]  /*97b0*/  FMUL R37, R37, R78 ;  /* 0x0000004e25257220 */ /* 0x000fe20000400000 */
[----:B------:R-:W-:Y:S01]  /*97c0*/  FMUL R61, R11, 0.5 ;  /* 0x3f0000000b3d7820 */ /* 0x000fe20000400000 */
[-C--:B------:R-:W-:Y:S01]  /*97d0*/  FFMA R3, R2, R5.reuse, R3 ;  /* 0x0000000502037223 */ /* 0x080fe20000000003 */
[----:B------:R-:W-:Y:S01]  /*97e0*/  FSEL R2, R73, -0.37612664699554443359, P2 ;  /* 0xbec093ac49027808 */ /* 0x000fe20001000000 */
[----:B------:R-:W-:Y:S01]  /*97f0*/  FMUL R7, R30, 0.70710676908493041992 ;  /* 0x3f3504f31e077820 */ /* 0x000fe20000400000 */
[----:B------:R-:W-:Y:S01]  /*9800*/  F2FP.F16.F32.PACK_AB R142, R37, R62 ;  /* 0x0000003e258e723e */ /* 0x000fe200000000ff */
[----:B------:R-:W-:Y:S01]  /*9810*/  FFMA R4, R3, R5, R4 ;  /* 0x0000000503047223 */ /* 0x000fe20000000004 */
[----:B------:R-:W-:Y:S01]  /*9820*/  FSEL R3, R74, 0.11284004896879196167, P2 ;  /* 0x3de718af4a037808 */ /* 0x000fe20001000000 */
[----:B------:R-:W-:Y:S01]  /*9830*/  FMUL R39, R6, 0.5 ;  /* 0x3f00000006277820 */ /* 0x000fe20000400000 */
[----:B------:R-:W-:Y:S01]  /*9840*/  FMUL R61, R40, R61 ;  /* 0x0000003d283d7220 */ /* 0x000fe20000400000 */
[----:B------:R-:W-:Y:S01]  /*9850*/  FMUL R40, R8, 0.5 ;  /* 0x3f00000008287820 */ /* 0x000fe20000400000 */
[----:B------:R-:W-:Y:S01]  /*9860*/  FADD R37, R42, 1 ;  /* 0x3f8000002a257421 */ /* 0x000fe20000000000 */
[----:B------:R-:W-:Y:S01]  /*9870*/  FFMA R3, R4, R5, R3 ;  /* 0x0000000504037223 */ /* 0x000fe20000000003 */
[----:B------:R-:W-:Y:S01]  /*9880*/  FSEL R4, -R5, R32, P2 ;  /* 0x0000002005047208 */ /* 0x000fe20001000100 */
[----:B------:R-:W-:Y:S01]  /*9890*/  FMUL R38, R38, R39 ;  /* 0x0000002726267220 */ /* 0x000fe20000400000 */
[----:B------:R-:W-:Y:S01]  /*98a0*/  FMUL R39, R9, 0.5 ;  /* 0x3f00000009277820 */ /* 0x000fe20000400000 */
[-C--:B------:R-:W-:Y:S01]  /*98b0*/  FFMA R2, R3, R5.reuse, R2 ;  /* 0x0000000503027223 */ /* 0x080fe20000000002 */
[----:B------:R-:W-:Y:S01]  /*98c0*/  FSEL R3, R72, 0.12837915122509002686, P2 ;  /* 0x3e0375d348037808 */ /* 0x000fe20001000000 */
[----:B--2---:R-:W-:Y:S01]  /*98d0*/  @P1 FADD R36, -R36, 1 ;  /* 0x3f80000024241421 */ /* 0x004fe20000000100 */
[----:B------:R-:W-:Y:S01]  /*98e0*/  F2FP.F16.F32.PACK_AB R143, R61, R38 ;  /* 0x000000263d8f723e */ /* 0x000fe200000000ff */
[----:B------:R-:W-:Y:S01]  /*98f0*/  FMUL R40, R37, R40 ;  /* 0x0000002825287220 */ /* 0x000fe20000400000 */
[----:B------:R-:W-:Y:S01]  /*9900*/  FADD R38, R41, 1 ;  /* 0x3f80000029267421 */ /* 0x000fe20000000000 */
[----:B------:R-:W-:Y:S01]  /*9910*/  FFMA R3, R2, R5, R3 ;  /* 0x0000000502037223 */ /* 0x000fe20000000003 */
[----:B------:R-:W-:Y:S01]  /*9920*/  @P1 LOP3.LUT R59, R36, 0x80000000, R77, 0xb8, !PT ;  /* 0x80000000243b1812 */ /* 0x000fe200078eb84d */
[C---:B------:R-:W-:Y:S01]  /*9930*/  FMUL R2, R7.reuse, R7 ;  /* 0x0000000707027220 */ /* 0x040fe20000400000 */
[----:B------:R-:W-:Y:S01]  /*9940*/  FSETP.GE.AND P1, PT, |R7|, 1.0029599666595458984, PT ;  /* 0x3f8060fe0700780b */ /* 0x000fe20003f26200 */
[----:B------:R1:W-:Y:S01]  /*9950*/  STS.128 [R130+UR8], R140 ;  /* 0x0000008c82007988 */ /* 0x0003e20008000c08 */
[----:B------:R-:W-:Y:S01]  /*9960*/  FMUL R39, R38, R39 ;  /* 0x0000002726277220 */ /* 0x000fe20000400000 */
[----:B------:R-:W-:Y:S01]  /*9970*/  FMUL R41, R15, 0.5 ;  /* 0x3f0000000f297820 */ /* 0x000fe20000400000 */
[----:B------:R-:W-:Y:S01]  /*9980*/  FSEL R9, |R7|, R2, P1 ;  /* 0x0000000207097208 */ /* 0x000fe20000800200 */
[----:B------:R-:W-:Y:S01]  /*9990*/  FADD R42, R45, 1 ;  /* 0x3f8000002d2a7421 */ /* 0x000fe20000000000 */
[----:B------:R-:W-:Y:S01]  /*99a0*/  FSEL R37, R82, 8.4834944573231041431e-05, P1 ;  /* 0x38b1e96a52257808 */ /* 0x000fe20000800000 */
[----:B------:R-:W-:Y:S01]  /*99b0*/  FMUL R38, R10, 0.5 ;  /* 0x3f0000000a267820 */ /* 0x000fe20000400000 */
[----:B------:R-:W-:Y:S01]  /*99c0*/  FSEL R2, -R76, -0.00082130916416645050049, P1 ;  /* 0xba574d204c027808 */ /* 0x000fe20000800100 */
[----:B------:R-:W2:Y:S01]  /*99d0*/  @P0 MUFU.EX2 R36, R0 ;  /* 0x0000000000240308 */ /* 0x000ea20000000800 */
[----:B------:R-:W-:Y:S01]  /*99e0*/  FSEL R6, -R75, -0.026868773624300956726, P1 ;  /* 0xbcdc1be74b067808 */ /* 0x000fe20000800100 */
[----:B------:R-:W-:Y:S01]  /*99f0*/  FMUL R41, R42, R41 ;  /* 0x000000292a297220 */ /* 0x000fe20000400000 */
[----:B------:R-:W-:Y:S01]  /*9a00*/  FSEL R5, R74, 0.11284004896879196167, P1 ;  /* 0x3de718af4a057808 */ /* 0x000fe20000800000 */
[----:B------:R-:W-:Y:S01]  /*9a10*/  FMUL R38, R43, R38 ;  /* 0x000000262b267220 */ /* 0x000fe20000400000 */
[----:B------:R-:W-:Y:S01]  /*9a20*/  F2FP.F16.F32.PACK_AB R40, R39, R40 ;  /* 0x000000282728723e */ /* 0x000fe200000000ff */
[----:B------:R-:W-:Y:S01]  /*9a30*/  FADD R43, R48, 1 ;  /* 0x3f800000302b7421 */ /* 0x000fe20000000000 */
[----:B------:R-:W-:Y:S01]  /*9a40*/  FMUL R42, R12, 0.5 ;  /* 0x3f0000000c2a7820 */ /* 0x000fe20000400000 */
[----:B------:R-:W-:Y:S01]  /*9a50*/  FADD R45, R50, 1 ;  /* 0x3f800000322d7421 */ /* 0x000fe20000000000 */
[----:B------:R-:W-:Y:S01]  /*9a60*/  F2FP.F16.F32.PACK_AB R41, R41, R38 ;  /* 0x000000262929723e */ /* 0x000fe200000000ff */
[----:B------:R-:W-:Y:S01]  /*9a70*/  FMUL R38, R14, 0.5 ;  /* 0x3f0000000e267820 */ /* 0x000fe20000400000 */
[----:B------:R-:W-:Y:S01]  /*9a80*/  FMUL R48, R24, 0.5 ;  /* 0x3f00000018307820 */ /* 0x000fe20000400000 */
[----:B------:R-:W-:Y:S01]  /*9a90*/  FFMA R4, R3, R4, R4 ;  /* 0x0000000403047223 */ /* 0x000fe20000000004 */
[----:B------:R-:W-:Y:S01]  /*9aa0*/  FSEL R3, R71, 0.0052134888246655464172, P1 ;  /* 0x3baad5ea47037808 */ /* 0x000fe20000800000 */
[----:B------:R-:W-:Y:S01]  /*9ab0*/  FMUL R38, R43, R38 ;  /* 0x000000262b267220 */ /* 0x000fe20000400000 */
[-C--:B------:R-:W-:Y:S01]  /*9ac0*/  FFMA R2, R37, R9.reuse, R2 ;  /* 0x0000000925027223 */ /* 0x080fe20000000002 */
[----:B------:R-:W-:Y:S01]  /*9ad0*/  FMUL R8, R35, 0.70710676908493041992 ;  /* 0x3f3504f323087820 */ /* 0x000fe20000400000 */
[----:B--2---:R-:W-:Y:S01]  /*9ae0*/  @P0 FADD R39, -R36, 1 ;  /* 0x3f80000024270421 */ /* 0x004fe20000000100 */
[----:B------:R-:W-:Y:S01]  /*9af0*/  FADD R37, R44, 1 ;  /* 0x3f8000002c257421 */ /* 0x000fe20000000000 */
[-C--:B------:R-:W-:Y:S01]  /*9b00*/  FFMA R3, R2, R9.reuse, R3 ;  /* 0x0000000902037223 */ /* 0x080fe20000000003 */
[----:B------:R-:W-:Y:S01]  /*9b10*/  FSEL R2, R73, -0.37612664699554443359, P1 ;  /* 0xbec093ac49027808 */ /* 0x000fe20000800000 */
[----:B------:R-:W-:Y:S01]  /*9b20*/  FADD R44, R47, 1 ;  /* 0x3f8000002f2c7421 */ /* 0x000fe20000000000 */
[----:B------:R-:W-:Y:S01]  /*9b30*/  @P0 LOP3.LUT R0, R39, 0x80000000, R64, 0xb8, !PT ;  /* 0x8000000027000812 */ /* 0x000fe200078eb840 */
[-C--:B------:R-:W-:Y:S01]  /*9b40*/  FFMA R6, R3, R9.reuse, R6 ;  /* 0x0000000903067223 */ /* 0x080fe20000000006 */
[----:B------:R-:W-:Y:S01]  /*9b50*/  FSEL R3, R72, 0.12837915122509002686, P1 ;  /* 0x3e0375d348037808 */ /* 0x000fe20000800000 */
[C---:B------:R-:W-:Y:S01]  /*9b60*/  FMUL R11, R8.reuse, R8 ;  /* 0x00000008080b7220 */ /* 0x040fe20000400000 */
[----:B------:R-:W-:Y:S01]  /*9b70*/  FSETP.GE.AND P0, PT, |R8|, 1.0029599666595458984, PT ;  /* 0x3f8060fe0800780b */ /* 0x000fe20003f06200 */
[-C--:B------:R-:W-:Y:S01]  /*9b80*/  FFMA R5, R6, R9.reuse, R5 ;  /* 0x0000000906057223 */ /* 0x080fe20000000005 */
[----:B------:R-:W-:Y:S01]  /*9b90*/  FMUL R42, R37, R42 ;  /* 0x0000002a252a7220 */ /* 0x000fe20000400000 */
[----:B------:R-:W-:Y:S01]  /*9ba0*/  FMUL R37, R13, 0.5 ;  /* 0x3f0000000d257820 */ /* 0x000fe20000400000 */
[----:B------:R-:W-:Y:S01]  /*9bb0*/  FSEL R36, R82, 8.4834944573231041431e-05, P0 ;  /* 0x38b1e96a52247808 */ /* 0x000fe20000000000 */
[----:B------:R-:W-:Y:S01]  /*9bc0*/  FFMA R2, R5, R9, R2 ;  /* 0x0000000905027223 */ /* 0x000fe20000000002 */
[----:B------:R-:W-:Y:S01]  /*9bd0*/  FSEL R5, -R76, -0.00082130916416645050049, P0 ;  /* 0xba574d204c057808 */ /* 0x000fe20000000100 */
[----:B------:R-:W-:Y:S01]  /*9be0*/  FMUL R37, R46, R37 ;  /* 0x000000252e257220 */ /* 0x000fe20000400000 */
[----:B------:R-:W-:Y:S01]  /*9bf0*/  FSEL R6, R71, 0.0052134888246655464172, P0 ;  /* 0x3baad5ea47067808 */ /* 0x000fe20000000000 */
[----:B------:R-:W-:Y:S01]  /*9c00*/  FMUL R39, R19, 0.5 ;  /* 0x3f00000013277820 */ /* 0x000fe20000400000 */
[----:B------:R-:W-:Y:S01]  /*9c10*/  FFMA R3, R2, R9, R3 ;  /* 0x0000000902037223 */ /* 0x000fe20000000003 */
[----:B------:R-:W-:Y:S01]  /*9c20*/  FSEL R2, -R9, R7, P1 ;  /* 0x0000000709027208 */ /* 0x000fe20000800100 */
[----:B------:R-:W-:Y:S01]  /*9c30*/  FADD R47, R54, 1 ;  /* 0x3f800000362f7421 */ /* 0x000fe20000000000 */
[----:B------:R-:W-:Y:S01]  /*9c40*/  FSEL R9, |R8|, R11, P0 ;  /* 0x0000000b08097208 */ /* 0x000fe20000000200 */
[----:B------:R-:W-:Y:S01]  /*9c50*/  FMUL R39, R44, R39 ;  /* 0x000000272c277220 */ /* 0x000fe20000400000 */
[----:B------:R-:W-:Y:S01]  /*9c60*/  F2FP.F16.F32.PACK_AB R42, R37, R42 ;  /* 0x0000002a252a723e */ /* 0x000fe200000000ff */
[----:B------:R-:W-:Y:S01]  /*9c70*/  FMUL R37, R17, 0.5 ;  /* 0x3f00000011257820 */ /* 0x000fe20000400000 */
[----:B------:R-:W-:Y:S01]  /*9c80*/  FADD R44, R51, 1 ;  /* 0x3f800000332c7421 */ /* 0x000fe20000000000 */
[----:B------:R-:W-:Y:S01]  /*9c90*/  FADD R51, R56, 1 ;  /* 0x3f80000038337421 */ /* 0x000fe20000000000 */
[----:B------:R-:W-:Y:S01]  /*9ca0*/  F2FP.F16.F32.PACK_AB R43, R39, R38 ;  /* 0x00000026272b723e */ /* 0x000fe200000000ff */
[----:B------:R-:W-:Y:S01]  /*9cb0*/  FMUL R38, R18, 0.5 ;  /* 0x3f00000012267820 */ /* 0x000fe20000400000 */
[----:B------:R-:W-:Y:S01]  /*9cc0*/  FMUL R37, R44, R37 ;  /* 0x000000252c257220 */ /* 0x000fe20000400000 */
[----:B------:R-:W-:Y:S01]  /*9cd0*/  FFMA R2, R3, R2, R2 ;  /* 0x0000000203027223 */ /* 0x000fe20000000002 */
[----:B------:R-:W-:Y:S01]  /*9ce0*/  FSEL R3, -R75, -0.026868773624300956726, P0 ;  /* 0xbcdc1be74b037808 */ /* 0x000fe20000000100 */
[----:B------:R-:W-:Y:S01]  /*9cf0*/  FMUL R48, R51, R48 ;  /* 0x0000003033307220 */ /* 0x000fe20000400000 */
[-C--:B------:R-:W-:Y:S01]  /*9d00*/  FFMA R5, R36, R9.reuse, R5 ;  /* 0x0000000924057223 */ /* 0x080fe20000000005 */
[----:B------:R-:W-:Y:S01]  /*9d10*/  FMUL R36, R16, 0.5 ;  /* 0x3f00000010247820 */ /* 0x000fe20000400000 */
[----:B------:R-:W-:Y:S01]  /*9d20*/  @P1 MUFU.EX2 R46, R2 ;  /* 0x00000002002e1308 */ /* 0x000fe20000000800 */
[----:B------:R-:W-:Y:S01]  /*9d30*/  FMUL R39, R23, 0.5 ;  /* 0x3f00000017277820 */ /* 0x000fe20000400000 */
[----:B------:R-:W-:Y:S01]  /*9d40*/  FFMA R6, R5, R9, R6 ;  /* 0x0000000905067223 */ /* 0x000fe20000000006 */
[----:B------:R-:W-:Y:S01]  /*9d50*/  FSEL R5, R73, -0.37612664699554443359, P0 ;  /* 0xbec093ac49057808 */ /* 0x000fe20000000000 */
[----:B------:R-:W-:Y:S01]  /*9d60*/  FMUL R36, R49, R36 ;  /* 0x0000002431247220 */ /* 0x000fe20000400000 */
[----:B------:R-:W-:Y:S01]  /*9d70*/  FMUL R52, R52, R39 ;  /* 0x0000002734347220 */ /* 0x000fe20000400000 */
[-C--:B------:R-:W-:Y:S01]  /*9d80*/  FFMA R3, R6, R9.reuse, R3 ;  /* 0x0000000906037223 */ /* 0x080fe20000000003 */
[----:B------:R-:W-:Y:S01]  /*9d90*/  FSEL R6, R74, 0.11284004896879196167, P0 ;  /* 0x3de718af4a067808 */ /* 0x000fe20000000000 */
[----:B------:R-:W-:Y:S01]  /*9da0*/  FMUL R39, R21, 0.5 ;  /* 0x3f00000015277820 */ /* 0x000fe20000400000 */
[----:B------:R-:W-:Y:S01]  /*9db0*/  F2FP.F16.F32.PACK_AB R36, R37, R36 ;  /* 0x000000242524723e */ /* 0x000fe200000000ff */
[----:B------:R-:W-:Y:S01]  /*9dc0*/  FMUL R37, R45, R38 ;  /* 0x000000262d257220 */ /* 0x000fe20000400000 */
[----:B------:R-:W-:Y:S01]  /*9dd0*/  FMUL R38, R20, 0.5 ;  /* 0x3f00000014267820 */ /* 0x000fe20000400000 */
[----:B------:R-:W-:Y:S01]  /*9de0*/  FFMA R6, R3, R9, R6 ;  /* 0x0000000903067223 */ /* 0x000fe20000000006 */
[----:B------:R-:W-:Y:S01]  /*9df0*/  FSEL R3, -R9, R8, P0 ;  /* 0x0000000809037208 */ /* 0x000fe20000000100 */
[----:B------:R-:W2:Y:S01]  /*9e00*/  @P2 MUFU.EX2 R45, R4 ;  /* 0x00000004002d2308 */ /* 0x000ea20000000800 */
[----:B------:R-:W-:Y:S01]  /*9e10*/  F2FP.F16.F32.PACK_AB R37, R52, R37 ;  /* 0x000000253425723e */ /* 0x000fe200000000ff */
[-C--:B------:R-:W-:Y:S01]  /*9e20*/  FFMA R5, R6, R9.reuse, R5 ;  /* 0x0000000906057223 */ /* 0x080fe20000000005 */
[----:B------:R-:W-:Y:S01]  /*9e30*/  FSEL R6, R72, 0.12837915122509002686, P0 ;  /* 0x3e0375d348067808 */ /* 0x000fe20000000000 */
[----:B------:R-:W-:Y:S01]  /*9e40*/  FADD R44, R53, 1 ;  /* 0x3f800000352c7421 */ /* 0x000fe20000000000 */
[----:B------:R-:W-:Y:S01]  /*9e50*/  FMUL R38, R47, R38 ;  /* 0x000000262f267220 */ /* 0x000fe20000400000 */
[----:B------:R-:W-:Y:S01]  /*9e60*/  FMUL R47, R27, 0.5 ;  /* 0x3f0000001b2f7820 */ /* 0x000fe20000400000 */
[----:B------:R-:W-:Y:S01]  /*9e70*/  FADD R52, R57, 1 ;  /* 0x3f80000039347421 */ /* 0x000fe20000000000 */
[----:B------:R-:W-:Y:S01]  /*9e80*/  FFMA R6, R5, R9, R6 ;  /* 0x0000000905067223 */ /* 0x000fe20000000006 */
[----:B------:R-:W-:Y:S01]  /*9e90*/  FMUL R39, R44, R39 ;  /* 0x000000272c277220 */ /* 0x000fe20000400000 */
[----:B------:R-:W-:Y:S01]  /*9ea0*/  FMUL R44, R22, 0.5 ;  /* 0x3f000000162c7820 */ /* 0x000fe20000400000 */
[----:B------:R-:W-:Y:S01]  /*9eb0*/  FMUL R49, R25, 0.5 ;  /* 0x3f00000019317820 */ /* 0x000fe20000400000 */
[----:B------:R-:W-:Y:S01]  /*9ec0*/  FFMA R3, R6, R3, R3 ;  /* 0x0000000306037223 */ /* 0x000fe20000000003 */
[----:B------:R-:W-:Y:S01]  /*9ed0*/  FMUL R47, R52, R47 ;  /* 0x0000002f342f7220 */ /* 0x000fe20000400000 */
[----:B------:R-:W-:Y:S01]  /*9ee0*/  FMUL R44, R55, R44 ;  /* 0x0000002c372c7220 */ /* 0x000fe20000400000 */
[----:B------:R-:W-:Y:S01]  /*9ef0*/  FMUL R49, R58, R49 ;  /* 0x000000313a317220 */ /* 0x000fe20000400000 */
[----:B------:R-:W3:Y:S01]  /*9f00*/  @P0 MUFU.EX2 R50, R3 ;  /* 0x0000000300320308 */ /* 0x000ee20000000800 */
[----:B--2---:R-:W-:Y:S01]  /*9f10*/  @P2 FADD R45, -R45, 1 ;  /* 0x3f8000002d2d2421 */ /* 0x004fe20000000100 */
[----:B------:R-:W-:Y:S01]  /*9f20*/  @P1 FADD R46, -R46, 1 ;  /* 0x3f8000002e2e1421 */ /* 0x000fe20000000100 */
[----:B------:R-:W-:Y:S01]  /*9f30*/  F2FP.F16.F32.PACK_AB R38, R39, R38 ;  /* 0x000000262726723e */ /* 0x000fe200000000ff */
[----:B------:R-:W-:Y:S01]  /*9f40*/  FADD R52, R59, 1 ;  /* 0x3f8000003b347421 */ /* 0x000fe20000000000 */
[----:B------:R-:W-:Y:S01]  /*9f50*/  F2FP.F16.F32.PACK_AB R39, R47, R44 ;  /* 0x0000002c2f27723e */ /* 0x000fe200000000ff */
[----:B------:R-:W-:Y:S01]  /*9f60*/  FMUL R47, R31, 0.5 ;  /* 0x3f0000001f2f7820 */ /* 0x000fe20000400000 */
[----:B------:R-:W-:Y:S01]  /*9f70*/  @P2 LOP3.LUT R4, R45, 0x80000000, R32, 0xb8, !PT ;  /* 0x800000002d042812 */ /* 0x000fe200078eb820 */
[----:B------:R-:W-:Y:S01]  /*9f80*/  FMUL R45, R29, 0.5 ;  /* 0x3f0000001d2d7820 */ /* 0x000fe20000400000 */
[----:B------:R-:W-:Y:S01]  /*9f90*/  F2FP.F16.F32.PACK_AB R44, R49, R48 ;  /* 0x00000030312c723e */ /* 0x000fe200000000ff */
[----:B------:R-:W-:Y:S01]  /*9fa0*/  FMUL R48, R28, 0.5 ;  /* 0x3f0000001c307820 */ /* 0x000fe20000400000 */
[----:B------:R-:W-:Y:S01]  /*9fb0*/  @P1 LOP3.LUT R2, R46, 0x80000000, R7, 0xb8, !PT ;  /* 0x800000002e021812 */ /* 0x000fe200078eb807 */
[----:B------:R-:W-:Y:S01]  /*9fc0*/  FADD R49, R0, 1 ;  /* 0x3f80000000317421 */ /* 0x000fe20000000000 */
[----:B------:R-:W-:Y:S01]  /*9fd0*/  FMUL R52, R52, R47 ;  /* 0x0000002f34347220 */ /* 0x000fe20000400000 */
[----:B------:R-:W-:Y:S01]  /*9fe0*/  FMUL R46, R30, 0.5 ;  /* 0x3f0000001e2e7820 */ /* 0x000fe20000400000 */
[----:B------:R-:W-:Y:S01]  /*9ff0*/  FMUL R51, R26, 0.5 ;  /* 0x3f0000001a337820 */ /* 0x000fe20000400000 */
[----:B------:R-:W-:Y:S01]  /*a000*/  FMUL R48, R49, R48 ;  /* 0x0000003031307220 */ /* 0x000fe20000400000 */
[----:B---3--:R-:W-:Y:S01]  /*a010*/  @P0 FADD R53, -R50, 1 ;  /* 0x3f80000032350421 */ /* 0x008fe20000000100 */
[----:B------:R-:W-:Y:S01]  /*a020*/  FADD R50, R4, 1 ;  /* 0x3f80000004327421 */ /* 0x000fe20000000000 */
[----:B------:R-:W-:Y:S01]  /*a030*/  FADD R47, R2, 1 ;  /* 0x3f800000022f7421 */ /* 0x000fe20000000000 */
[----:B------:R-:W-:Y:S01]  /*a040*/  FMUL R49, R35, 0.5 ;  /* 0x3f00000023317820 */ /* 0x000fe20000400000 */
[----:B------:R-:W-:Y:S01]  /*a050*/  FADD R60, R60, 1 ;  /* 0x3f8000003c3c7421 */ /* 0x000fe20000000000 */
[----:B------:R-:W-:Y:S01]  /*a060*/  @P0 LOP3.LUT R3, R53, 0x80000000, R8, 0xb8, !PT ;  /* 0x8000000035030812 */ /* 0x000fe200078eb808 */
[----:B------:R-:W-:Y:S01]  /*a070*/  FMUL R53, R50, R45 ;  /* 0x0000002d32357220 */ /* 0x000fe20000400000 */
[----:B------:R-:W-:Y:S01]  /*a080*/  IADD3 R50, PT, PT, R130, UR8, RZ ;  /* 0x0000000882327c10 */ /* 0x000fe2000fffe0ff */
[----:B------:R-:W-:Y:S01]  /*a090*/  FMUL R47, R47, R46 ;  /* 0x0000002e2f2f7220 */ /* 0x000fe20000400000 */
[----:B------:R-:W-:Y:S01]  /*a0a0*/  FMUL R51, R60, R51 ;  /* 0x000000333c337220 */ /* 0x000fe20000400000 */
[----:B------:R-:W-:Y:S01]  /*a0b0*/  FADD R54, R3, 1 ;  /* 0x3f80000003367421 */ /* 0x000fe20000000000 */
[----:B------:R-:W-:Y:S01]  /*a0c0*/  F2FP.F16.F32.PACK_AB R46, R53, R48 ;  /* 0x00000030352e723e */ /* 0x000fe200000000ff */
[--C-:B------:R-:W-:Y:S01]  /*a0d0*/  IMAD R48, R132, -0x10, R50.reuse ;  /* 0xfffffff084307824 */ /* 0x100fe200078e0232 */
[----:B------:R-:W-:Y:S01]  /*a0e0*/  ISETP.NE.AND P0, PT, R133, RZ, PT ;  /* 0x000000ff8500720c */ /* 0x000fe20003f05270 */
[----:B------:R-:W-:Y:S01]  /*a0f0*/  IMAD R50, R131, -0x10, R50 ;  /* 0xfffffff083327824 */ /* 0x000fe200078e0232 */
[----:B------:R-:W-:Y:S01]  /*a100*/  F2FP.F16.F32.PACK_AB R45, R52, R51 ;  /* 0x00000033342d723e */ /* 0x000fe200000000ff */
[----:B------:R-:W-:Y:S01]  /*a110*/  FMUL R54, R54, R49 ;  /* 0x0000003136367220 */ /* 0x000fe20000400000 */
[----:B------:R1:W-:Y:S01]  /*a120*/  STS.128 [R48+0x10], R40 ;  /* 0x0000102830007388 */ /* 0x0003e20000000c00 */
[----:B------:R-:W-:Y:S02]  /*a130*/  LEA R49, R129, R48, 0x4 ;  /* 0x0000003081317211 */ /* 0x000fe400078e20ff */
[----:B------:R-:W-:Y:S02]  /*a140*/  @!P3 IADD3 R52, PT, PT, R67, 0x1, RZ ;  /* 0x000000014334b810 */ /* 0x000fe40007ffe0ff */
[----:B------:R-:W-:Y:S02]  /*a150*/  F2FP.F16.F32.PACK_AB R47, R54, R47 ;  /* 0x0000002f362f723e */ /* 0x000fe400000000ff */
[C---:B------:R-:W-:Y:S01]  /*a160*/  @!P3 ISETP.NE.AND P1, PT, R52.reuse, 0x4, PT ;  /* 0x000000043400b80c */ /* 0x040fe20003f25270 */
[----:B------:R1:W-:Y:S03]  /*a170*/  STS.128 [R50+0x20], R36 ;  /* 0x0000202432007388 */ /* 0x0003e60000000c00 */
[----:B------:R-:W-:Y:S02]  /*a180*/  @!P3 SEL R51, RZ, 0x1, P1 ;  /* 0x00000001ff33b807 */ /* 0x000fe40000800000 */
[----:B------:R-:W-:Y:S02]  /*a190*/  @!P3 SEL R67, R52, RZ, P1 ;  /* 0x000000ff3443b207 */ /* 0x000fe40000800000 */
[----:B------:R-:W-:Y:S01]  /*a1a0*/  @!P3 LOP3.LUT R128, R128, R51, RZ, 0x3c, !PT ;  /* 0x000000338080b212 */ /* 0x000fe200078e3cff */
[----:B------:R1:W-:Y:S01]  /*a1b0*/  STS.128 [R49+0x10], R44 ;  /* 0x0000102c31007388 */ /* 0x0003e20000000c00 */
[----:B------:R-:W-:Y:S01]  /*a1c0*/  @!PT LDS RZ, [RZ] ;  /* 0x00000000fffff984 */ /* 0x000fe20000000800 */
[----:B------:R-:W-:Y:S01]  /*a1d0*/  @!PT LDS RZ, [RZ] ;  /* 0x00000000fffff984 */ /* 0x000fe20000000800 */
[----:B------:R-:W-:Y:S01]  /*a1e0*/  @!PT LDS RZ, [RZ] ;  /* 0x00000000fffff984 */ /* 0x000fe20000000800 */
[----:B------:R-:W-:Y:S01]  /*a1f0*/  @!PT LDS RZ, [RZ] ;  /* 0x00000000fffff984 */ /* 0x000fe20000000800 */
[----:B------:R2:W-:Y:S07]  /*a200*/  MEMBAR.ALL.CTA ;  /* 0x0000000000007992 */ /* 0x0005ee0000008000 */
[----:B--2---:R-:W2:Y:S02]  /*a210*/  FENCE.VIEW.ASYNC.S ;  /* 0x00000000000073c6 */ /* 0x004ea40000000000 */
[----:B--2---:R-:W-:Y:S06]  /*a220*/  BAR.SYNC.DEFER_BLOCKING 0x1, 0x80 ;  /* 0x0042000000007b1d */ /* 0x004fec0000010000 */
[----:B------:R-:W-:Y:S05]  /*a230*/  @P0 BRA `(.L_x_125) ;  /* 0x0000000000340947 */ /* 0x000fea0003800000 */
[----:B------:R-:W-:Y:S01]  /*a240*/  UIADD3 UR10, UP0, UPT, UR46, 0x680, URZ ;  /* 0x000006802e0a7890 */ /* 0x000fe2000ff1e0ff */
[----:B------:R-:W-:Y:S01]  /*a250*/  R2UR UR6, R113 ;  /* 0x00000000710672ca */ /* 0x000fe200000e0000 */
[----:B------:R-:W-:Y:S01]  /*a260*/  UIADD3 UR4, UPT, UPT, UR41, 0x200, UR8 ;  /* 0x0000020029047890 */ /* 0x000fe2000fffe008 */
[----:B------:R-:W-:Y:S01]  /*a270*/  PLOP3.LUT P1, PT, PT, PT, PT, 0x80, 0x8 ;  /* 0x000000000008781c */ /* 0x000fe20003f2f070 */
[----:B------:R-:W-:Y:S01]  /*a280*/  UIADD3.X UR11, UPT, UPT, URZ, UR47, URZ, UP0, !UPT ;  /* 0x0000002fff0b7290 */ /* 0x000fe200087fe4ff */
[----:B------:R-:W-:Y:S11]  /*a290*/  IMAD.IADD R63, R114, 0x1, R63 ;  /* 0x00000001723f7824 */ /* 0x000ff600078e023f */
.L_x_126:
[----:B------:R-:W-:Y:S02]  /*a2a0*/  PLOP3.LUT P2, PT, P2, P1, PT, 0xf2, 0x2f ;  /* 0x00000000002f781c */ /* 0x000fe40001743e72 */
[----:B------:R-:W-:Y:S01]  /*a2b0*/  @P1 R2UR P2, UR5, R63 ;  /* 0x000000003f0512ca */ /* 0x000fe20000040000 */
[----:B------:R-:W-:Y:S07]  /*a2c0*/  UMOV UR7, UR36 ;  /* 0x0000002400077c82 */ /* 0x000fee0008000000 */
[----:B------:R-:W-:Y:S05]  /*a2d0*/  @P1 PLOP3.LUT P1, PT, P2, PT, PT, 0x80, 0x8 ;  /* 0x000000000008181c */ /* 0x000fea000172f070 */
[----:B------:R2:W-:Y:S08]  /*a2e0*/  UTMASTG.3D [UR4], [UR10] ;  /* 0x000000040a0073b5 */ /* 0x0005f00008010000 */
[----:B--2---:R-:W-:Y:S05]  /*a2f0*/  @P1 BRA.U.ANY `(.L_x_126) ;  /* 0xfffffffd00e81947 */ /* 0x004fea000393ffff */
[----:B------:R0:W-:Y:S02]  /*a300*/  UTMACMDFLUSH ;  /* 0x00000000000079b7 */ /* 0x0001e40000000000 */
.L_x_125:
[----:B------:R-:W-:Y:S05]  /*a310*/  BSYNC.RECONVERGENT B0 ;  /* 0x0000000000007941 */ /* 0x000fea0003800200 */
.L_x_124:
[----:B------:R-:W-:Y:S01]  /*a320*/  UIADD3 UR43, UPT, UPT, UR43, 0x1, URZ ;  /* 0x000000012b2b7890 */ /* 0x000fe2000fffe0ff */
[----:B------:R-:W-:Y:S03]  /*a330*/  BSSY.RECONVERGENT B0, `(.L_x_127) ;  /* 0x0000007000007945 */ /* 0x000fe60003800200 */
[----:B------:R-:W-:Y:S04]  /*a340*/  UISETP.NE.AND UP0, UPT, UR43, 0x4, UPT ;  /* 0x000000042b00788c */ /* 0x000fe8000bf05270 */
[----:B------:R-:W-:Y:S02]  /*a350*/  USEL UR4, URZ, 0x1, UP0 ;  /* 0x00000001ff047887 */ /* 0x000fe40008000000 */
[----:B------:R-:W-:Y:S02]  /*a360*/  USEL UR43, UR43, URZ, UP0 ;  /* 0x000000ff2b2b7287 */ /* 0x000fe40008000000 */
[----:B------:R-:W-:Y:S01]  /*a370*/  ULOP3.LUT UR44, UR44, UR4, URZ, 0x3c, !UPT ;  /* 0x000000042c2c7292 */ /* 0x000fe2000f8e3cff */
[----:B------:R-:W-:Y:S11]  /*a380*/  @P0 BRA `(.L_x_128) ;  /* 0x0000000000040947 */ /* 0x000ff60003800000 */
[----:B------:R-:W-:Y:S04]  /*a390*/  DEPBAR.LE SB0, 0x1 ;  /* 0x000080400000791a */ /* 0x000fe80000000000 */
.L_x_128:
[----:B------:R-:W-:Y:S05]  /*a3a0*/  BSYNC.RECONVERGENT B0 ;  /* 0x0000000000007941 */ /* 0x000fea0003800200 */
.L_x_127:
[----:B------:R-:W-:Y:S01]  /*a3b0*/  BAR.SYNC.DEFER_BLOCKING 0x1, 0x80 ;  /* 0x0042000000007b1d */ /* 0x000fe20000010000 */
[----:B------:R-:W-:Y:S01]  /*a3c0*/  ISETP.NE.AND P3, PT, R137, RZ, PT ;  /* 0x000000ff8900720c */ /* 0x000fe20003f65270 */
[----:B------:R-:W-:Y:S05]  /*a3d0*/  VIADD R120, R120, 0x1 ;  /* 0x0000000178787836 */ /* 0x000fea0000000000 */
[----:B------:R-:W-:Y:S01]  /*a3e0*/  ISETP.GE.U32.AND P0, PT, R120, 0x2, PT ;  /* 0x000000027800780c */ /* 0x000fe20003f06070 */
[----:B------:R-:W-:Y:S11]  /*a3f0*/  BSSY.RECONVERGENT B0, `(.L_x_129) ;  /* 0x000000b000007945 */ /* 0x000ff60003800200 */
[----:B------:R-:W-:Y:S01]  /*a400*/  @!UPT UIADD3 URZ, UPT, UPT, URZ, URZ, URZ ;  /* 0x000000fffffff290 */ /* 0x000fe2000fffe0ff */
[----:B------:R-:W-:Y:S05]  /*a410*/  @!P0 BRA `(.L_x_130) ;  /* 0x0000000000208947 */ /* 0x000fea0003800000 */
[C---:B------:R-:W-:Y:S01]  /*a420*/  @!P3 LEA R3, R126.reuse, UR41, 0x3 ;  /* 0x000000297e03bc11 */ /* 0x040fe2000f8e18ff */
[----:B------:R-:W-:Y:S02]  /*a430*/  IMAD.U32 R0, RZ, RZ, UR37 ;  /* 0x00000025ff007e24 */ /* 0x000fe4000f8e00ff */
[----:B------:R-:W-:Y:S02]  /*a440*/  VIADD R126, R126, 0x1 ;  /* 0x000000017e7e7836 */ /* 0x000fe40000000000 */
[----:B------:R-:W-:Y:S03]  /*a450*/  @!P3 VIADD R3, R3, 0xa0 ;  /* 0x000000a00303b836 */ /* 0x000fe60000000000 */
[----:B------:R-:W-:Y:S02]  /*a460*/  ISETP.NE.AND P0, PT, R126, 0x4, PT ;  /* 0x000000047e00780c */ /* 0x000fe40003f05270 */
[----:B------:R-:W-:Y:S02]  /*a470*/  @!P3 PRMT R0, R0, 0x654, R3 ;  /* 0x000006540000b816 */ /* 0x000fe40000000003 */
[----:B------:R-:W-:Y:S02]  /*a480*/  SEL R126, R126, RZ, P0 ;  /* 0x000000ff7e7e7207 */ /* 0x000fe40000000000 */
[----:B------:R2:W-:Y:S07]  /*a490*/  @!P3 SYNCS.ARRIVE.TRANS64.RED.A1T0 RZ, [R0+URZ], RZ ;  /* 0x000000ff00ffb9a7 */ /* 0x0005ee00081004ff */
.L_x_130:
[----:B------:R-:W-:Y:S05]  /*a4a0*/  BSYNC.RECONVERGENT B0 ;  /* 0x0000000000007941 */ /* 0x000fea0003800200 */
.L_x_129:
[C---:B------:R-:W-:Y:S01]  /*a4b0*/  ISETP.EQ.OR P2, PT, R65.reuse, 0x3, P3 ;  /* 0x000000034100780c */ /* 0x040fe20001f42670 */
[----:B------:R-:W-:Y:S01]  /*a4c0*/  VIADD R65, R65, 0x1 ;  /* 0x0000000141417836 */ /* 0x000fe20000000000 */
[----:B------:R-:W-:Y:S04]  /*a4d0*/  SEL R121, R121, 0x1, P3 ;  /* 0x0000000179797807 */ /* 0x000fe80001800000 */
[----:B------:R-:W-:Y:S07]  /*a4e0*/  ISETP.NE.AND P0, PT, R65, 0x4, PT ;  /* 0x000000044100780c */ /* 0x000fee0003f05270 */
[----:B------:R-:W-:Y:S02]  /*a4f0*/  @!P2 LEA R3, R119, UR41, 0x3 ;  /* 0x000000297703ac11 */ /* 0x000fe4000f8e18ff */
[----:B--2---:R-:W-:Y:S04]  /*a500*/  @!P2 SHF.L.U32 R0, R122, 0x1f, RZ ;  /* 0x0000001f7a00a819 */ /* 0x004fe800000006ff */
[----:B------:R-:W2:Y:S02]  /*a510*/  @!P2 SYNCS.PHASECHK.TRANS64.TRYWAIT P1, [R3+URZ+0x80], R0 ;  /* 0x000080000300a5a7 */ /* 0x000ea400080211ff */
[----:B--2---:R-:W-:Y:S01]  /*a520*/  @!P2 SEL R121, RZ, 0x1, !P1 ;  /* 0x00000001ff79a807 */ /* 0x004fe20004800000 */
[----:B------:R-:W-:Y:S06]  /*a530*/  @P0 BRA `(.L_x_131) ;  /* 0xffffffbc00780947 */ /* 0x000fec000383ffff */
[----:B------:R-:W-:Y:S01]  /*a540*/  ISETP.NE.AND P3, PT, R136, RZ, PT ;  /* 0x000000ff8800720c */ /* 0x000fe20003f65270 */
[----:B------:R-:W-:Y:S01]  /*a550*/  UIADD3 UR42, UPT, UPT, UR42, 0x4, URZ ;  /* 0x000000042a2a7890 */ /* 0x000fe2000fffe0ff */
[----:B------:R-:W-:Y:S01]  /*a560*/  LOP3.LUT P1, RZ, R106, 0x1, RZ, 0xc0, !PT ;  /* 0x000000016aff7812 */ /* 0x000fe2000782c0ff */
[----:B------:R-:W-:Y:S01]  /*a570*/  IMAD.IADD R114, R124, 0x1, R109 ;  /* 0x000000017c727824 */ /* 0x000fe200078e026d */
[----:B------:R-:W-:Y:S01]  /*a580*/  ISETP.NE.AND P0, PT, R115, 0x2, PT ;  /* 0x000000027300780c */ /* 0x000fe20003f05270 */
[----:B------:R-:W-:-:S03]  /*a590*/  IMAD.IADD R113, R123, 0x1, R108 ;  /* 0x000000017b717824 */ /* 0x000fc600078e026c */
[----:B------:R-:W-:Y:S02]  /*a5a0*/  SEL R0, RZ, 0x1, P0 ;  /* 0x00000001ff007807 */ /* 0x000fe40000000000 */
[----:B------:R-:W-:Y:S02]  /*a5b0*/  SEL R115, R115, RZ, P0 ;  /* 0x000000ff73737207 */ /* 0x000fe40000000000 */
[----:B------:R-:W-:Y:S02]  /*a5c0*/  LOP3.LUT R127, R127, R0, RZ, 0x3c, !PT ;  /* 0x000000007f7f7212 */ /* 0x000fe400078e3cff */
[----:B------:R-:W-:Y:S01]  /*a5d0*/  @P3 R2UR UR36, R125 ;  /* 0x000000007d2432ca */ /* 0x000fe200000e0000 */
[----:B------:R-:W-:-:S14]  /*a5e0*/  @P1 BRA `(.L_x_132) ;  /* 0xffffffb000041947 */ /* 0x000fdc000383ffff */
[----:B------:R-:W-:-:S09]  /*a5f0*/  UISETP.NE.AND UP0, UPT, UR45, URZ, UPT ;  /* 0x000000ff2d00728c */ /* 0x000fd2000bf05270 */
[----:B------:R-:W-:Y:S05]  /*a600*/  BRA.U !UP0, `(.L_x_133) ;  /* 0x0000000108487547 */ /* 0x000fea000b800000 */
[----:B------:R-:W2:Y:S02]  /*a610*/  LDCU.64 UR4, c[0x0][0x890] ;  /* 0x00011200ff0477ac */ /* 0x000ea40008000a00 */
[----:B--2---:R-:W-:-:S04]  /*a620*/  UISETP.NE.U32.AND UP0, UPT, UR4, URZ, UPT ;  /* 0x000000ff0400728c */ /* 0x004fc8000bf05070 */
[----:B------:R-:W-:-:S09]  /*a630*/  UISETP.NE.AND.EX UP0, UPT, UR5, URZ, UPT, UP0 ;  /* 0x000000ff0500728c */ /* 0x000fd2000bf05300 */
[----:B------:R-:W-:Y:S05]  /*a640*/  BRA.U UP0, `(.L_x_134) ;  /* 0x00000001000c7547 */ /* 0x000fea000b800000 */
[----:B------:R-:W-:-:S13]  /*a650*/  FSETP.NEU.AND P0, PT, R83, RZ, PT ;  /* 0x000000ff5300720b */ /* 0x000fda0003f0d000 */
[----:B------:R-:W-:Y:S05]  /*a660*/  @!P0 EXIT ;  /* 0x000000000000894d */ /* 0x000fea0003800000 */
[----:B------:R-:W-:Y:S05]  /*a670*/  BRA `(.L_x_133) ;  /* 0x00000000002c7947 */ /* 0x000fea0003800000 */
.L_x_134:
[----:B------:R-:W-:Y:S01]  /*a680*/  ISETP.NE.AND P0, PT, R112, RZ, PT ;  /* 0x000000ff7000720c */ /* 0x000fe20003f05270 */
[----:B------:R-:W-:-:S12]  /*a690*/  BSSY.RECONVERGENT B0, `(.L_x_133) ;  /* 0x0000009000007945 */ /* 0x000fd80003800200 */
[----:B------:R-:W-:Y:S05]  /*a6a0*/  @P0 BRA `(.L_x_135) ;  /* 0x0000000000140947 */ /* 0x000fea0003800000 */
[----:B------:R-:W2:Y:S02]  /*a6b0*/  LDCU.64 UR4, c[0x0][0x888] ;  /* 0x00011100ff0477ac */ /* 0x000ea40008000a00 */
[----:B--2---:R-:W-:-:S04]  /*a6c0*/  ISETP.NE.U32.AND P0, PT, RZ, UR4, PT ;  /* 0x00000004ff007c0c */ /* 0x004fc8000bf05070 */
[----:B------:R-:W-:-:S13]  /*a6d0*/  ISETP.NE.AND.EX P0, PT, RZ, UR5, PT, P0 ;  /* 0x00000005ff007c0c */ /* 0x000fda000bf05300 */
[----:B------:R-:W-:Y:S05]  /*a6e0*/  @!P0 EXIT ;  /* 0x000000000000894d */ /* 0x000fea0003800000 */
[----:B------:R-:W-:Y:S05]  /*a6f0*/  BRA `(.L_x_136) ;  /* 0x0000000000087947 */ /* 0x000fea0003800000 */
.L_x_135:
[----:B------:R-:W-:-:S13]  /*a700*/  FSETP.NEU.AND P0, PT, R83, RZ, PT ;  /* 0x000000ff5300720b */ /* 0x000fda0003f0d000 */
[----:B------:R-:W-:Y:S05]  /*a710*/  @!P0 EXIT ;  /* 0x000000000000894d */ /* 0x000fea0003800000 */
.L_x_136:
[----:B------:R-:W-:Y:S05]  /*a720*/  BSYNC.RECONVERGENT B0 ;  /* 0x0000000000007941 */ /* 0x000fea0003800200 */
.L_x_133:
[----:B------:R-:W-:Y:S01]  /*a730*/  LEA R3, R126, UR41, 0x3 ;  /* 0x000000297e037c11 */ /* 0x000fe2000f8e18ff */
[----:B------:R-:W-:Y:S01]  /*a740*/  IMAD.U32 R0, RZ, RZ, UR37 ;  /* 0x00000025ff007e24 */ /* 0x000fe2000f8e00ff */
[----:B------:R-:W-:-:S04]  /*a750*/  DEPBAR.LE SB0, 0x0 ;  /* 0x000080000000791a */ /* 0x000fc80000000000 */
[----:B------:R-:W-:-:S05]  /*a760*/  VIADD R3, R3, 0xa0 ;  /* 0x000000a003037836 */ /* 0x000fca0000000000 */
[----:B------:R-:W-:-:S04]  /*a770*/  PRMT R0, R0, 0x654, R3 ;  /* 0x0000065400007816 */ /* 0x000fc80000000003 */
[----:B------:R-:W-:Y:S01]  /*a780*/  SYNCS.ARRIVE.TRANS64.RED.A1T0 RZ, [R0+URZ], RZ ;  /* 0x000000ff00ff79a7 */ /* 0x000fe200081004ff */
[----:B------:R-:W-:Y:S05]  /*a790*/  EXIT ;  /* 0x000000000000794d */ /* 0x000fea0003800000 */
.L_x_24:
[----:B--2---:R2:W4:Y:S02]  /*a7a0*/  SYNCS.PHASECHK.TRANS64.TRYWAIT P0, [R3+URZ+0x140], R2 ;  /* 0x00014002030075a7 */ /* 0x00452400080011ff */
[----:B----4-:R-:W-:Y:S05]  /*a7b0*/  @!P0 NANOSLEEP.SYNCS 0x989680 ;  /* 0x009896800000895d */ /* 0x010fea0003900000 */
[----:B------:R-:W4:Y:S02]  /*a7c0*/  @!P0 SYNCS.PHASECHK.TRANS64 P0, [R3+URZ+0x140], R2 ;  /* 0x00014002030085a7 */ /* 0x000f2400080010ff */
[----:B----4-:R-:W-:Y:S05]  /*a7d0*/  @!P0 BRA `(.L_x_24) ;  /* 0xfffffffc00f08947 */ /* 0x010fea000383ffff */
[----:B------:R-:W-:Y:S05]  /*a7e0*/  BRA `(.L_x_137) ;  /* 0xffffff7000147947 */ /* 0x000fea000383ffff */
.L_x_27:
[----:B-1----:R-:W-:-:S07]  /*a7f0*/  MOV R2, UR33 ;  /* 0x0000002100027c02 */ /* 0x002fce0008000f00 */
.L_x_138:
[----:B-1----:R1:W2:Y:S02]  /*a800*/  SYNCS.PHASECHK.TRANS64.TRYWAIT P0, [R2+URZ+0x40], R5 ;  /* 0x00004005020075a7 */ /* 0x0022a400080011ff */
[----:B--2---:R-:W-:Y:S05]  /*a810*/  @!P0 NANOSLEEP.SYNCS 0x989680 ;  /* 0x009896800000895d */ /* 0x004fea0003900000 */
[----:B------:R-:W2:Y:S02]  /*a820*/  @!P0 SYNCS.PHASECHK.TRANS64 P0, [R2+URZ+0x40], R5 ;  /* 0x00004005020085a7 */ /* 0x000ea400080010ff */
[----:B--2---:R-:W-:Y:S05]  /*a830*/  @!P0 BRA `(.L_x_138) ;  /* 0xfffffffc00f08947 */ /* 0x004fea000383ffff */
[----:B------:R-:W-:Y:S05]  /*a840*/  BRA `(.L_x_26) ;  /* 0xffffff70007c7947 */ /* 0x000fea000383ffff */
.L_x_34:
[----:B-1----:R-:W-:-:S07]  /*a850*/  MOV R2, UR17 ;  /* 0x0000001100027c02 */ /* 0x002fce0008000f00 */
.L_x_139:
[----:B-1----:R1:W2:Y:S02]  /*a860*/  SYNCS.PHASECHK.TRANS64.TRYWAIT P0, [R2+URZ+0x40], R5 ;  /* 0x00004005020075a7 */ /* 0x0022a400080011ff */
[----:B--2---:R-:W-:Y:S05]  /*a870*/  @!P0 NANOSLEEP.SYNCS 0x989680 ;  /* 0x009896800000895d */ /* 0x004fea0003900000 */
[----:B------:R-:W2:Y:S02]  /*a880*/  @!P0 SYNCS.PHASECHK.TRANS64 P0, [R2+URZ+0x40], R5 ;  /* 0x00004005020085a7 */ /* 0x000ea400080010ff */
[----:B--2---:R-:W-:Y:S05]  /*a890*/  @!P0 BRA `(.L_x_139) ;  /* 0xfffffffc00f08947 */ /* 0x004fea000383ffff */
[----:B------:R-:W-:Y:S05]  /*a8a0*/  BRA `(.L_x_33) ;  /* 0xffffff74003c7947 */ /* 0x000fea000383ffff */
.L_x_39:
[----:B-1----:R1:W2:Y:S02]  /*a8b0*/  SYNCS.PHASECHK.TRANS64.TRYWAIT P0, [R2+URZ+0xd0], R3 ;  /* 0x0000d003020075a7 */ /* 0x0022a400080011ff */
[----:B--2---:R-:W-:Y:S05]  /*a8c0*/  @!P0 NANOSLEEP.SYNCS 0x989680 ;  /* 0x009896800000895d */ /* 0x004fea0003900000 */
[----:B------:R-:W2:Y:S02]  /*a8d0*/  @!P0 SYNCS.PHASECHK.TRANS64 P0, [R2+URZ+0xd0], R3 ;  /* 0x0000d003020085a7 */ /* 0x000ea400080010ff */
[----:B--2---:R-:W-:Y:S05]  /*a8e0*/  @!P0 BRA `(.L_x_39) ;  /* 0xfffffffc00f08947 */ /* 0x004fea000383ffff */
[----:B------:R-:W-:Y:S05]  /*a8f0*/  BRA `(.L_x_140) ;  /* 0xffffff7400e07947 */ /* 0x000fea000383ffff */
.L_x_43:
[----:B---3--:R-:W-:-:S07]  /*a900*/  MOV R0, UR4 ;  /* 0x0000000400007c02 */ /* 0x008fce0008000f00 */
.L_x_141:
[----:B-1----:R1:W2:Y:S02]  /*a910*/  SYNCS.PHASECHK.TRANS64.TRYWAIT P0, [R0+URZ], R3 ;  /* 0x00000003000075a7 */ /* 0x0022a400080011ff */
[----:B--2---:R-:W-:Y:S05]  /*a920*/  @!P0 NANOSLEEP.SYNCS 0x989680 ;  /* 0x009896800000895d */ /* 0x004fea0003900000 */
[----:B------:R-:W2:Y:S02]  /*a930*/  @!P0 SYNCS.PHASECHK.TRANS64 P0, [R0+URZ], R3 ;  /* 0x00000003000085a7 */ /* 0x000ea400080010ff */
[----:B--2---:R-:W-:Y:S05]  /*a940*/  @!P0 BRA `(.L_x_141) ;  /* 0xfffffffc00f08947 */ /* 0x004fea000383ffff */
[----:B------:R-:W-:Y:S05]  /*a950*/  BRA `(.L_x_142) ;  /* 0xffffff7c00507947 */ /* 0x000fea000383ffff */
.L_x_44:
[----:B---3--:R-:W-:-:S07]  /*a960*/  MOV R0, UR4 ;  /* 0x0000000400007c02 */ /* 0x008fce0008000f00 */
.L_x_143:
[----:B-1----:R1:W2:Y:S02]  /*a970*/  SYNCS.PHASECHK.TRANS64.TRYWAIT P0, [R0+URZ], R3 ;  /* 0x00000003000075a7 */ /* 0x0022a400080011ff */
[----:B--2---:R-:W-:Y:S05]  /*a980*/  @!P0 NANOSLEEP.SYNCS 0x989680 ;  /* 0x009896800000895d */ /* 0x004fea0003900000 */
[----:B------:R-:W2:Y:S02]  /*a990*/  @!P0 SYNCS.PHASECHK.TRANS64 P0, [R0+URZ], R3 ;  /* 0x00000003000085a7 */ /* 0x000ea400080010ff */
[----:B--2---:R-:W-:Y:S05]  /*a9a0*/  @!P0 BRA `(.L_x_143) ;  /* 0xfffffffc00f08947 */ /* 0x004fea000383ffff */
[----:B------:R-:W-:Y:S05]  /*a9b0*/  BRA `(.L_x_144) ;  /* 0xffffff7c005c7947 */ /* 0x000fea000383ffff */
.L_x_45:
[----:B---3--:R-:W-:-:S07]  /*a9c0*/  MOV R0, UR4 ;  /* 0x0000000400007c02 */ /* 0x008fce0008000f00 */
.L_x_145:
[----:B-1----:R1:W2:Y:S02]  /*a9d0*/  SYNCS.PHASECHK.TRANS64.TRYWAIT P0, [R0+URZ], R3 ;  /* 0x00000003000075a7 */ /* 0x0022a400080011ff */
[----:B--2---:R-:W-:Y:S05]  /*a9e0*/  @!P0 NANOSLEEP.SYNCS 0x989680 ;  /* 0x009896800000895d */ /* 0x004fea0003900000 */
[----:B------:R-:W2:Y:S02]  /*a9f0*/  @!P0 SYNCS.PHASECHK.TRANS64 P0, [R0+URZ], R3 ;  /* 0x00000003000085a7 */ /* 0x000ea400080010ff */
[----:B--2---:R-:W-:Y:S05]  /*aa00*/  @!P0 BRA `(.L_x_145) ;  /* 0xfffffffc00f08947 */ /* 0x004fea000383ffff */
[----:B------:R-:W-:Y:S05]  /*aa10*/  BRA `(.L_x_146) ;  /* 0xffffff7c00687947 */ /* 0x000fea000383ffff */
.L_x_46:
[----:B---3--:R-:W-:-:S07]  /*aa20*/  MOV R0, UR4 ;  /* 0x0000000400007c02 */ /* 0x008fce0008000f00 */
.L_x_147:
[----:B-1----:R1:W2:Y:S02]  /*aa30*/  SYNCS.PHASECHK.TRANS64.TRYWAIT P0, [R0+URZ], R3 ;  /* 0x00000003000075a7 */ /* 0x0022a400080011ff */
[----:B--2---:R-:W-:Y:S05]  /*aa40*/  @!P0 NANOSLEEP.SYNCS 0x989680 ;  /* 0x009896800000895d */ /* 0x004fea0003900000 */
[----:B------:R-:W2:Y:S02]  /*aa50*/  @!P0 SYNCS.PHASECHK.TRANS64 P0, [R0+URZ], R3 ;  /* 0x00000003000085a7 */ /* 0x000ea400080010ff */
[----:B--2---:R-:W-:Y:S05]  /*aa60*/  @!P0 BRA `(.L_x_147) ;  /* 0xfffffffc00f08947 */ /* 0x004fea000383ffff */
[----:B------:R-:W-:Y:S05]  /*aa70*/  BRA `(.L_x_148) ;  /* 0xffffff7c00747947 */ /* 0x000fea000383ffff */
.L_x_47:
[----:B---3--:R-:W-:-:S07]  /*aa80*/  MOV R0, UR4 ;  /* 0x0000000400007c02 */ /* 0x008fce0008000f00 */
.L_x_149:
[----:B-1----:R1:W2:Y:S02]  /*aa90*/  SYNCS.PHASECHK.TRANS64.TRYWAIT P0, [R0+URZ], R3 ;  /* 0x00000003000075a7 */ /* 0x0022a400080011ff */
[----:B--2---:R-:W-:Y:S05]  /*aaa0*/  @!P0 NANOSLEEP.SYNCS 0x989680 ;  /* 0x009896800000895d */ /* 0x004fea0003900000 */
[----:B------:R-:W2:Y:S02]  /*aab0*/  @!P0 SYNCS.PHASECHK.TRANS64 P0, [R0+URZ], R3 ;  /* 0x00000003000085a7 */ /* 0x000ea400080010ff */
[----:B--2---:R-:W-:Y:S05]  /*aac0*/  @!P0 BRA `(.L_x_149) ;  /* 0xfffffffc00f08947 */ /* 0x004fea000383ffff */
[----:B------:R-:W-:Y:S05]  /*aad0*/  BRA `(.L_x_150) ;  /* 0xffffff7c00807947 */ /* 0x000fea000383ffff */
.L_x_48:
[----:B---3--:R-:W-:-:S07]  /*aae0*/  MOV R0, UR4 ;  /* 0x0000000400007c02 */ /* 0x008fce0008000f00 */
.L_x_151:
[----:B-1----:R1:W2:Y:S02]  /*aaf0*/  SYNCS.PHASECHK.TRANS64.TRYWAIT P0, [R0+URZ], R3 ;  /* 0x00000003000075a7 */ /* 0x0022a400080011ff */
[----:B--2---:R-:W-:Y:S05]  /*ab00*/  @!P0 NANOSLEEP.SYNCS 0x989680 ;  /* 0x009896800000895d */ /* 0x004fea0003900000 */
[----:B------:R-:W2:Y:S02]  /*ab10*/  @!P0 SYNCS.PHASECHK.TRANS64 P0, [R0+URZ], R3 ;  /* 0x00000003000085a7 */ /* 0x000ea400080010ff */
[----:B--2---:R-:W-:Y:S05]  /*ab20*/  @!P0 BRA `(.L_x_151) ;  /* 0xfffffffc00f08947 */ /* 0x004fea000383ffff */
[----:B------:R-:W-:Y:S05]  /*ab30*/  BRA `(.L_x_152) ;  /* 0xffffff7c008c7947 */ /* 0x000fea000383ffff */
.L_x_49:
[----:B---3--:R-:W-:-:S07]  /*ab40*/  MOV R0, UR4 ;  /* 0x0000000400007c02 */ /* 0x008fce0008000f00 */
.L_x_153:
[----:B-1----:R1:W2:Y:S02]  /*ab50*/  SYNCS.PHASECHK.TRANS64.TRYWAIT P0, [R0+URZ], R3 ;  /* 0x00000003000075a7 */ /* 0x0022a400080011ff */
[----:B--2---:R-:W-:Y:S05]  /*ab60*/  @!P0 NANOSLEEP.SYNCS 0x989680 ;  /* 0x009896800000895d */ /* 0x004fea0003900000 */
[----:B------:R-:W2:Y:S02]  /*ab70*/  @!P0 SYNCS.PHASECHK.TRANS64 P0, [R0+URZ], R3 ;  /* 0x00000003000085a7 */ /* 0x000ea400080010ff */
[----:B--2---:R-:W-:Y:S05]  /*ab80*/  @!P0 BRA `(.L_x_153) ;  /* 0xfffffffc00f08947 */ /* 0x004fea000383ffff */
[----:B------:R-:W-:Y:S05]  /*ab90*/  BRA `(.L_x_154) ;  /* 0xffffff7c00987947 */ /* 0x000fea000383ffff */
.L_x_52:
[----:B-1----:R1:W2:Y:S02]  /*aba0*/  SYNCS.PHASECHK.TRANS64.TRYWAIT P0, [R0+URZ+0x130], R5 ;  /* 0x00013005000075a7 */ /* 0x0022a400080011ff */
[----:B--2---:R-:W-:Y:S05]  /*abb0*/  @!P0 NANOSLEEP.SYNCS 0x989680 ;  /* 0x009896800000895d */ /* 0x004fea0003900000 */
[----:B------:R-:W2:Y:S02]  /*abc0*/  @!P0 SYNCS.PHASECHK.TRANS64 P0, [R0+URZ+0x130], R5 ;  /* 0x00013005000085a7 */ /* 0x000ea400080010ff */
[----:B--2---:R-:W-:Y:S05]  /*abd0*/  @!P0 BRA `(.L_x_52) ;  /* 0xfffffffc00f08947 */ /* 0x004fea000383ffff */
[----:B------:R-:W-:Y:S05]  /*abe0*/  BRA `(.L_x_155) ;  /* 0xffffff7c00f87947 */ /* 0x000fea000383ffff */
.L_x_53:
[----:B------:R-:W-:-:S07]  /*abf0*/  MOV R0, UR5 ;  /* 0x0000000500007c02 */ /* 0x000fce0008000f00 */
.L_x_156:
[----:B-1----:R1:W2:Y:S02]  /*ac00*/  SYNCS.PHASECHK.TRANS64.TRYWAIT P0, [R0+URZ+0xe0], R7 ;  /* 0x0000e007000075a7 */ /* 0x0022a400080011ff */
[----:B--2---:R-:W-:Y:S05]  /*ac10*/  @!P0 NANOSLEEP.SYNCS 0x989680 ;  /* 0x009896800000895d */ /* 0x004fea0003900000 */
[----:B------:R-:W2:Y:S02]  /*ac20*/  @!P0 SYNCS.PHASECHK.TRANS64 P0, [R0+URZ+0xe0], R7 ;  /* 0x0000e007000085a7 */ /* 0x000ea400080010ff */
[----:B--2---:R-:W-:Y:S05]  /*ac30*/  @!P0 BRA `(.L_x_156) ;  /* 0xfffffffc00f08947 */ /* 0x004fea000383ffff */
[----:B------:R-:W-:Y:S05]  /*ac40*/  BRA `(.L_x_157) ;  /* 0xffffff8000087947 */ /* 0x000fea000383ffff */
.L_x_54:
[----:B-1----:R1:W2:Y:S02]  /*ac50*/  SYNCS.PHASECHK.TRANS64.TRYWAIT P1, [R0+URZ+0xd0], R5 ;  /* 0x0000d005000075a7 */ /* 0x0022a400080211ff */
[----:B--2---:R-:W-:Y:S05]  /*ac60*/  @!P1 NANOSLEEP.SYNCS 0x989680 ;  /* 0x009896800000995d */ /* 0x004fea0003900000 */
[----:B------:R-:W2:Y:S02]  /*ac70*/  @!P1 SYNCS.PHASECHK.TRANS64 P1, [R0+URZ+0xd0], R5 ;  /* 0x0000d005000095a7 */ /* 0x000ea400080210ff */
[----:B--2---:R-:W-:Y:S05]  /*ac80*/  @!P1 BRA `(.L_x_54) ;  /* 0xfffffffc00f09947 */ /* 0x004fea000383ffff */
[----:B------:R-:W-:Y:S05]  /*ac90*/  BRA `(.L_x_158) ;  /* 0xffffff8000387947 */ /* 0x000fea000383ffff */
.L_x_57:
[----:B------:R-:W-:-:S07]  /*aca0*/  MOV R0, UR5 ;  /* 0x0000000500007c02 */ /* 0x000fce0008000f00 */
.L_x_159:
[----:B-1----:R1:W2:Y:S02]  /*acb0*/  SYNCS.PHASECHK.TRANS64.TRYWAIT P0, [R0+URZ+0xe0], R3 ;  /* 0x0000e003000075a7 */ /* 0x0022a400080011ff */
[----:B--2---:R-:W-:Y:S05]  /*acc0*/  @!P0 NANOSLEEP.SYNCS 0x989680 ;  /* 0x009896800000895d */ /* 0x004fea0003900000 */
[----:B------:R-:W2:Y:S02]  /*acd0*/  @!P0 SYNCS.PHASECHK.TRANS64 P0, [R0+URZ+0xe0], R3 ;  /* 0x0000e003000085a7 */ /* 0x000ea400080010ff */
[----:B--2---:R-:W-:Y:S05]  /*ace0*/  @!P0 BRA `(.L_x_159) ;  /* 0xfffffffc00f08947 */ /* 0x004fea000383ffff */
[----:B------:R-:W-:Y:S05]  /*acf0*/  BRA `(.L_x_56) ;  /* 0xffffff80008c7947 */ /* 0x000fea000383ffff */
.L_x_66:
[----:B-1----:R-:W-:-:S04]  /*ad00*/  MOV R4, UR6 ;  /* 0x0000000600047c02 */ /* 0x002fc80008000f00 */
[----:B------:R1:W2:Y:S03]  /*ad10*/  SYNCS.PHASECHK.TRANS64.TRYWAIT P0, [R4+URZ+0x8], R5 ;  /* 0x00000805040075a7 */ /* 0x0002a600080011ff */
[----:B--2---:R-:W-:Y:S05]  /*ad20*/  @!P0 NANOSLEEP.SYNCS 0x989680 ;  /* 0x009896800000895d */ /* 0x004fea0003900000 */
[----:B------:R-:W2:Y:S02]  /*ad30*/  @!P0 SYNCS.PHASECHK.TRANS64 P0, [R4+URZ+0x8], R5 ;  /* 0x00000805040085a7 */ /* 0x000ea400080010ff */
[----:B--2---:R-:W-:Y:S05]  /*ad40*/  @!P0 BRA `(.L_x_66) ;  /* 0xfffffffc00ec8947 */ /* 0x004fea000383ffff */
[----:B------:R-:W-:Y:S05]  /*ad50*/  BRA `(.L_x_65) ;  /* 0xffffff8400407947 */ /* 0x000fea000383ffff */
.L_x_68:
[----:B------:R-:W-:Y:S01]  /*ad60*/  BSSY B0, `(.L_x_160) ;  /* 0x0000006000007945 */ /* 0x000fe20003800000 */
[----:B------:R-:W-:-:S07]  /*ad70*/  MOV R15, 0xffffffff ;  /* 0xffffffff000f7802 */ /* 0x000fce0000000f00 */
[----:B-1---5:R-:W-:Y:S05]  /*ad80*/  WARPSYNC.COLLECTIVE R15, `(.L_x_161) ;  /* 0x000000000f0c7348 */ /* 0x022fea0003c00000 */
[----:B------:R-:W-:Y:S02]  /*ad90*/  ELECT P6, UR79, PT ;  /* 0x00000000004f782f */ /* 0x000fe400038c0000 */
[----:B------:R-:W-:Y:S01]  /*ada0*/  MOV R14, UR79 ;  /* 0x0000004f000e7c02 */ /* 0x000fe20008000f00 */
[----:B-1---5:R-:W-:Y:S10]  /*adb0*/  ENDCOLLECTIVE ;  /* 0x000000000000791b */ /* 0x022ff40003800000 */
.L_x_161:
[----:B------:R-:W-:Y:S05]  /*adc0*/  BSYNC B0 ;  /* 0x0000000000007941 */ /* 0x000fea0003800000 */
.L_x_160:
[----:B------:R-:W-:Y:S05]  /*add0*/  BRA `(.L_x_162) ;  /* 0xffffff8400707947 */ /* 0x000fea000383ffff */
.L_x_70:
[----:B-1----:R-:W-:-:S04]  /*ade0*/  MOV R2, UR6 ;  /* 0x0000000600027c02 */ /* 0x002fc80008000f00 */
[----:B------:R1:W2:Y:S03]  /*adf0*/  SYNCS.PHASECHK.TRANS64.TRYWAIT P0, [R2+URZ+0x8], R3 ;  /* 0x00000803020075a7 */ /* 0x0002a600080011ff */
[----:B--2---:R-:W-:Y:S05]  /*ae00*/  @!P0 NANOSLEEP.SYNCS 0x989680 ;  /* 0x009896800000895d */ /* 0x004fea0003900000 */
[----:B------:R-:W2:Y:S02]  /*ae10*/  @!P0 SYNCS.PHASECHK.TRANS64 P0, [R2+URZ+0x8], R3 ;  /* 0x00000803020085a7 */ /* 0x000ea400080010ff */
[----:B--2---:R-:W-:Y:S05]  /*ae20*/  @!P0 BRA `(.L_x_70) ;  /* 0xfffffffc00ec8947 */ /* 0x004fea000383ffff */
[----:B------:R-:W-:Y:S05]  /*ae30*/  BRA `(.L_x_69) ;  /* 0xffffff8400747947 */ /* 0x000fea000383ffff */
.L_x_71:
[----:B-1----:R1:W2:Y:S02]  /*ae40*/  SYNCS.PHASECHK.TRANS64.TRYWAIT P0, [R0+URZ+0xd0], R3 ;  /* 0x0000d003000075a7 */ /* 0x0022a400080011ff */
[----:B--2---:R-:W-:Y:S05]  /*ae50*/  @!P0 NANOSLEEP.SYNCS 0x989680 ;  /* 0x009896800000895d */ /* 0x004fea0003900000 */
[----:B------:R-:W2:Y:S02]  /*ae60*/  @!P0 SYNCS.PHASECHK.TRANS64 P0, [R0+URZ+0xd0], R3 ;  /* 0x0000d003000085a7 */ /* 0x000ea400080010ff */
[----:B--2---:R-:W-:Y:S05]  /*ae70*/  @!P0 BRA `(.L_x_71) ;  /* 0xfffffffc00f08947 */ /* 0x004fea000383ffff */
[----:B------:R-:W-:Y:S05]  /*ae80*/  BRA `(.L_x_163) ;  /* 0xffffff8800607947 */ /* 0x000fea000383ffff */
.L_x_73:
[----:B------:R-:W-:-:S07]  /*ae90*/  MOV R0, UR9 ;  /* 0x0000000900007c02 */ /* 0x000fce0008000f00 */
.L_x_164:
[----:B-1----:R1:W3:Y:S02]  /*aea0*/  SYNCS.PHASECHK.TRANS64.TRYWAIT P0, [R0+URZ+0x110], R3 ;  /* 0x00011003000075a7 */ /* 0x0022e400080011ff */
[----:B---3--:R-:W-:Y:S05]  /*aeb0*/  @!P0 NANOSLEEP.SYNCS 0x989680 ;  /* 0x009896800000895d */ /* 0x008fea0003900000 */
[----:B------:R-:W3:Y:S02]  /*aec0*/  @!P0 SYNCS.PHASECHK.TRANS64 P0, [R0+URZ+0x110], R3 ;  /* 0x00011003000085a7 */ /* 0x000ee400080010ff */
[----:B---3--:R-:W-:Y:S05]  /*aed0*/  @!P0 BRA `(.L_x_164) ;  /* 0xfffffffc00f08947 */ /* 0x008fea000383ffff */
[----:B------:R-:W-:Y:S05]  /*aee0*/  BRA `(.L_x_165) ;  /* 0xffffff8800a87947 */ /* 0x000fea000383ffff */
.L_x_76:
[----:B------:R-:W-:Y:S07]  /*aef0*/  MOV R0, UR8 ;  /* 0x0000000800007c02 */ /* 0x000fee0008000f00 */
.L_x_166:
[----:B-1----:R1:W3:Y:S02]  /*af00*/  SYNCS.PHASECHK.TRANS64.TRYWAIT P0, [R0+URZ], R3 ;  /* 0x00000003000075a7 */ /* 0x0022e400080011ff */
[----:B---3--:R-:W-:Y:S05]  /*af10*/  @!P0 NANOSLEEP.SYNCS 0x989680 ;  /* 0x009896800000895d */ /* 0x008fea0003900000 */
[----:B------:R-:W3:Y:S02]  /*af20*/  @!P0 SYNCS.PHASECHK.TRANS64 P0, [R0+URZ], R3 ;  /* 0x00000003000085a7 */ /* 0x000ee400080010ff */
[----:B---3--:R-:W-:Y:S05]  /*af30*/  @!P0 BRA `(.L_x_166) ;  /* 0xfffffffc00f08947 */ /* 0x008fea000383ffff */
[----:B------:R-:W-:Y:S05]  /*af40*/  BRA `(.L_x_75) ;  /* 0xffffff8800bc7947 */ /* 0x000fea000383ffff */
.L_x_80:
[----:B-1----:R-:W-:-:S07]  /*af50*/  MOV R0, UR8 ;  /* 0x0000000800007c02 */ /* 0x002fce0008000f00 */
.L_x_167:
[----:B-1----:R1:W2:Y:S02]  /*af60*/  SYNCS.PHASECHK.TRANS64.TRYWAIT P0, [R0+URZ], R3 ;  /* 0x00000003000075a7 */ /* 0x0022a400080011ff */
[----:B--2---:R-:W-:Y:S05]  /*af70*/  @!P0 NANOSLEEP.SYNCS 0x989680 ;  /* 0x009896800000895d */ /* 0x004fea0003900000 */
[----:B------:R-:W2:Y:S02]  /*af80*/  @!P0 SYNCS.PHASECHK.TRANS64 P0, [R0+URZ], R3 ;  /* 0x00000003000085a7 */ /* 0x000ea400080010ff */
[----:B--2---:R-:W-:Y:S05]  /*af90*/  @!P0 BRA `(.L_x_167) ;  /* 0xfffffffc00f08947 */ /* 0x004fea000383ffff */
[----:B------:R-:W-:Y:S05]  /*afa0*/  BRA `(.L_x_168) ;  /* 0xffffff8c00b47947 */ /* 0x000fea000383ffff */
.L_x_81:
[----:B------:R-:W-:-:S07]  /*afb0*/  MOV R0, UR8 ;  /* 0x0000000800007c02 */ /* 0x000fce0008000f00 */
.L_x_169:
[----:B-1----:R1:W2:Y:S02]  /*afc0*/  SYNCS.PHASECHK.TRANS64.TRYWAIT P0, [R0+URZ], R3 ;  /* 0x00000003000075a7 */ /* 0x0022a400080011ff */
[----:B--2---:R-:W-:Y:S05]  /*afd0*/  @!P0 NANOSLEEP.SYNCS 0x989680 ;  /* 0x009896800000895d */ /* 0x004fea0003900000 */
[----:B------:R-:W2:Y:S02]  /*afe0*/  @!P0 SYNCS.PHASECHK.TRANS64 P0, [R0+URZ], R3 ;  /* 0x00000003000085a7 */ /* 0x000ea400080010ff */
[----:B--2---:R-:W-:Y:S05]  /*aff0*/  @!P0 BRA `(.L_x_169) ;  /* 0xfffffffc00f08947 */ /* 0x004fea000383ffff */
[----:B------:R-:W-:Y:S05]  /*b000*/  BRA `(.L_x_170) ;  /* 0xffffff8c00c07947 */ /* 0x000fea000383ffff */
.L_x_82:
[----:B------:R-:W-:-:S07]  /*b010*/  MOV R0, UR8 ;  /* 0x0000000800007c02 */ /* 0x000fce0008000f00 */
.L_x_171:
[----:B-1----:R1:W2:Y:S02]  /*b020*/  SYNCS.PHASECHK.TRANS64.TRYWAIT P0, [R0+URZ], R3 ;  /* 0x00000003000075a7 */ /* 0x0022a400080011ff */
[----:B--2---:R-:W-:Y:S05]  /*b030*/  @!P0 NANOSLEEP.SYNCS 0x989680 ;  /* 0x009896800000895d */ /* 0x004fea0003900000 */
[----:B------:R-:W2:Y:S02]  /*b040*/  @!P0 SYNCS.PHASECHK.TRANS64 P0, [R0+URZ], R3 ;  /* 0x00000003000085a7 */ /* 0x000ea400080010ff */
[----:B--2---:R-:W-:Y:S05]  /*b050*/  @!P0 BRA `(.L_x_171) ;  /* 0xfffffffc00f08947 */ /* 0x004fea000383ffff */
[----:B------:R-:W-:Y:S05]  /*b060*/  BRA `(.L_x_172) ;  /* 0xffffff8c00cc7947 */ /* 0x000fea000383ffff */
.L_x_85:
[----:B------:R-:W-:-:S07]  /*b070*/  MOV R0, UR7 ;  /* 0x0000000700007c02 */ /* 0x000fce0008000f00 */
.L_x_173:
[----:B-1----:R1:W2:Y:S02]  /*b080*/  SYNCS.PHASECHK.TRANS64.TRYWAIT P1, [R0+URZ+0x150], R3 ;  /* 0x00015003000075a7 */ /* 0x0022a400080211ff */
[----:B--2---:R-:W-:Y:S05]  /*b090*/  @!P1 NANOSLEEP.SYNCS 0x989680 ;  /* 0x009896800000995d */ /* 0x004fea0003900000 */
[----:B------:R-:W2:Y:S02]  /*b0a0*/  @!P1 SYNCS.PHASECHK.TRANS64 P1, [R0+URZ+0x150], R3 ;  /* 0x00015003000095a7 */ /* 0x000ea400080210ff */
[----:B--2---:R-:W-:Y:S05]  /*b0b0*/  @!P1 BRA `(.L_x_173) ;  /* 0xfffffffc00f09947 */ /* 0x004fea000383ffff */
[----:B------:R-:W-:Y:S05]  /*b0c0*/  BRA `(.L_x_174) ;  /* 0xffffff9000187947 */ /* 0x000fea000383ffff */
.L_x_90:
[----:B--2---:R2:W4:Y:S02]  /*b0d0*/  SYNCS.PHASECHK.TRANS64.TRYWAIT P0, [R0+URZ+0xd0], R3 ;  /* 0x0000d003000075a7 */ /* 0x00452400080011ff */
[----:B----4-:R-:W-:Y:S05]  /*b0e0*/  @!P0 NANOSLEEP.SYNCS 0x989680 ;  /* 0x009896800000895d */ /* 0x010fea0003900000 */
[----:B------:R-:W4:Y:S02]  /*b0f0*/  @!P0 SYNCS.PHASECHK.TRANS64 P0, [R0+URZ+0xd0], R3 ;  /* 0x0000d003000085a7 */ /* 0x000f2400080010ff */
[----:B----4-:R-:W-:Y:S05]  /*b100*/  @!P0 BRA `(.L_x_90) ;  /* 0xfffffffc00f08947 */ /* 0x010fea000383ffff */
[----:B------:R-:W-:Y:S05]  /*b110*/  BRA `(.L_x_175) ;  /* 0xffffff94002c7947 */ /* 0x000fea000383ffff */
.L_x_93:
[----:B------:R-:W-:Y:S07]  /*b120*/  MOV R0, UR7 ;  /* 0x0000000700007c02 */ /* 0x000fee0008000f00 */
.L_x_176:
[----:B--2---:R2:W4:Y:S02]  /*b130*/  SYNCS.PHASECHK.TRANS64.TRYWAIT P0, [R0+URZ+0xc8], R3 ;  /* 0x0000c803000075a7 */ /* 0x00452400080011ff */
[----:B----4-:R-:W-:Y:S05]  /*b140*/  @!P0 NANOSLEEP.SYNCS 0x989680 ;  /* 0x009896800000895d */ /* 0x010fea0003900000 */
[----:B------:R-:W4:Y:S02]  /*b150*/  @!P0 SYNCS.PHASECHK.TRANS64 P0, [R0+URZ+0xc8], R3 ;  /* 0x0000c803000085a7 */ /* 0x000f2400080010ff */
[----:B----4-:R-:W-:Y:S05]  /*b160*/  @!P0 BRA `(.L_x_176) ;  /* 0xfffffffc00f08947 */ /* 0x010fea000383ffff */
[----:B------:R-:W-:Y:S05]  /*b170*/  BRA `(.L_x_92) ;  /* 0xffffff98000c7947 */ /* 0x000fea000383ffff */
.L_x_96:
[----:B------:R-:W-:Y:S07]  /*b180*/  MOV R3, UR7 ;  /* 0x0000000700037c02 */ /* 0x000fee0008000f00 */
.L_x_177:
[----:B-1----:R1:W2:Y:S02]  /*b190*/  SYNCS.PHASECHK.TRANS64.TRYWAIT P0, [R3+URZ+0xa0], R12 ;  /* 0x0000a00c030075a7 */ /* 0x0022a400080011ff */
[----:B--2---:R-:W-:Y:S05]  /*b1a0*/  @!P0 NANOSLEEP.SYNCS 0x989680 ;  /* 0x009896800000895d */ /* 0x004fea0003900000 */
[----:B------:R-:W2:Y:S02]  /*b1b0*/  @!P0 SYNCS.PHASECHK.TRANS64 P0, [R3+URZ+0xa0], R12 ;  /* 0x0000a00c030085a7 */ /* 0x000ea400080010ff */
[----:B--2---:R-:W-:Y:S05]  /*b1c0*/  @!P0 BRA `(.L_x_177) ;  /* 0xfffffffc00f08947 */ /* 0x004fea000383ffff */
[----:B------:R-:W-:Y:S05]  /*b1d0*/  BRA `(.L_x_178) ;  /* 0xffffff9800847947 */ /* 0x000fea000383ffff */
.L_x_97:
[----:B-1----:R-:W-:Y:S07]  /*b1e0*/  MOV R3, UR7 ;  /* 0x0000000700037c02 */ /* 0x002fee0008000f00 */
.L_x_179:
[----:B-1----:R1:W2:Y:S02]  /*b1f0*/  SYNCS.PHASECHK.TRANS64.TRYWAIT P0, [R3+URZ+0xa8], R12 ;  /* 0x0000a80c030075a7 */ /* 0x0022a400080011ff */
[----:B--2---:R-:W-:Y:S05]  /*b200*/  @!P0 NANOSLEEP.SYNCS 0x989680 ;  /* 0x009896800000895d */ /* 0x004fea0003900000 */
[----:B------:R-:W2:Y:S02]  /*b210*/  @!P0 SYNCS.PHASECHK.TRANS64 P0, [R3+URZ+0xa8], R12 ;  /* 0x0000a80c030085a7 */ /* 0x000ea400080010ff */
[----:B--2---:R-:W-:Y:S05]  /*b220*/  @!P0 BRA `(.L_x_179) ;  /* 0xfffffffc00f08947 */ /* 0x004fea000383ffff */
[----:B------:R-:W-:Y:S05]  /*b230*/  BRA `(.L_x_180) ;  /* 0xffffff9800c07947 */ /* 0x000fea000383ffff */
.L_x_98:
[----:B-1----:R-:W-:Y:S07]  /*b240*/  MOV R3, UR7 ;  /* 0x0000000700037c02 */ /* 0x002fee0008000f00 */
.L_x_181:
[----:B-1----:R1:W2:Y:S02]  /*b250*/  SYNCS.PHASECHK.TRANS64.TRYWAIT P0, [R3+URZ+0xb0], R12 ;  /* 0x0000b00c030075a7 */ /* 0x0022a400080011ff */
[----:B--2---:R-:W-:Y:S05]  /*b260*/  @!P0 NANOSLEEP.SYNCS 0x989680 ;  /* 0x009896800000895d */ /* 0x004fea0003900000 */
[----:B------:R-:W2:Y:S02]  /*b270*/  @!P0 SYNCS.PHASECHK.TRANS64 P0, [R3+URZ+0xb0], R12 ;  /* 0x0000b00c030085a7 */ /* 0x000ea400080010ff */
[----:B--2---:R-:W-:Y:S05]  /*b280*/  @!P0 BRA `(.L_x_181) ;  /* 0xfffffffc00f08947 */ /* 0x004fea000383ffff */
[----:B------:R-:W-:Y:S05]  /*b290*/  BRA `(.L_x_182) ;  /* 0xffffff9c00087947 */ /* 0x000fea000383ffff */
.L_x_99:
[----:B------:R-:W-:Y:S07]  /*b2a0*/  MOV R3, UR7 ;  /* 0x0000000700037c02 */ /* 0x000fee0008000f00 */
.L_x_183:
[----:B-1----:R1:W2:Y:S02]  /*b2b0*/  SYNCS.PHASECHK.TRANS64.TRYWAIT P0, [R3+URZ+0xb8], R12 ;  /* 0x0000b80c030075a7 */ /* 0x0022a400080011ff */
[----:B--2---:R-:W-:Y:S05]  /*b2c0*/  @!P0 NANOSLEEP.SYNCS 0x989680 ;  /* 0x009896800000895d */ /* 0x004fea0003900000 */
[----:B------:R-:W2:Y:S02]  /*b2d0*/  @!P0 SYNCS.PHASECHK.TRANS64 P0, [R3+URZ+0xb8], R12 ;  /* 0x0000b80c030085a7 */ /* 0x000ea400080010ff */
[----:B--2---:R-:W-:Y:S05]  /*b2e0*/  @!P0 BRA `(.L_x_183) ;  /* 0xfffffffc00f08947 */ /* 0x004fea000383ffff */
[----:B------:R-:W-:Y:S05]  /*b2f0*/  BRA `(.L_x_184) ;  /* 0xffffff9c00907947 */ /* 0x000fea000383ffff */
.L_x_101:
[----:B------:R-:W-:-:S07]  /*b300*/  MOV R0, UR7 ;  /* 0x0000000700007c02 */ /* 0x000fce0008000f00 */
.L_x_185:
[----:B-1----:R1:W4:Y:S02]  /*b310*/  SYNCS.PHASECHK.TRANS64.TRYWAIT P0, [R0+URZ+0xa0], R3 ;  /* 0x0000a003000075a7 */ /* 0x00232400080011ff */
[----:B----4-:R-:W-:Y:S05]  /*b320*/  @!P0 NANOSLEEP.SYNCS 0x989680 ;  /* 0x009896800000895d */ /* 0x010fea0003900000 */
[----:B------:R-:W4:Y:S02]  /*b330*/  @!P0 SYNCS.PHASECHK.TRANS64 P0, [R0+URZ+0xa0], R3 ;  /* 0x0000a003000085a7 */ /* 0x000f2400080010ff */
[----:B----4-:R-:W-:Y:S05]  /*b340*/  @!P0 BRA `(.L_x_185) ;  /* 0xfffffffc00f08947 */ /* 0x010fea000383ffff */
[----:B------:R-:W-:Y:S05]  /*b350*/  BRA `(.L_x_186) ;  /* 0xffffffa000007947 */ /* 0x000fea000383ffff */
.L_x_102:
[----:B-1----:R-:W-:-:S07]  /*b360*/  MOV R0, UR7 ;  /* 0x0000000700007c02 */ /* 0x002fce0008000f00 */
.L_x_187:
[----:B-1----:R1:W4:Y:S02]  /*b370*/  SYNCS.PHASECHK.TRANS64.TRYWAIT P0, [R0+URZ+0xa8], R3 ;  /* 0x0000a803000075a7 */ /* 0x00232400080011ff */
[----:B----4-:R-:W-:Y:S05]  /*b380*/  @!P0 NANOSLEEP.SYNCS 0x989680 ;  /* 0x009896800000895d */ /* 0x010fea0003900000 */
[----:B------:R-:W4:Y:S02]  /*b390*/  @!P0 SYNCS.PHASECHK.TRANS64 P0, [R0+URZ+0xa8], R3 ;  /* 0x0000a803000085a7 */ /* 0x000f2400080010ff */
[----:B----4-:R-:W-:Y:S05]  /*b3a0*/  @!P0 BRA `(.L_x_187) ;  /* 0xfffffffc00f08947 */ /* 0x010fea000383ffff */
[----:B------:R-:W-:Y:S05]  /*b3b0*/  BRA `(.L_x_188) ;  /* 0xffffff9c00f07947 */ /* 0x000fea000383ffff */
.L_x_103:
[----:B-1----:R-:W-:-:S07]  /*b3c0*/  MOV R0, UR7 ;  /* 0x0000000700007c02 */ /* 0x002fce0008000f00 */
.L_x_189:
[----:B-1----:R1:W4:Y:S02]  /*b3d0*/  SYNCS.PHASECHK.TRANS64.TRYWAIT P0, [R0+URZ+0xb0], R3 ;  /* 0x0000b003000075a7 */ /* 0x00232400080011ff */
[----:B----4-:R-:W-:Y:S05]  /*b3e0*/  @!P0 NANOSLEEP.SYNCS 0x989680 ;  /* 0x009896800000895d */ /* 0x010fea0003900000 */
[----:B------:R-:W4:Y:S02]  /*b3f0*/  @!P0 SYNCS.PHASECHK.TRANS64 P0, [R0+URZ+0xb0], R3 ;  /* 0x0000b003000085a7 */ /* 0x000f2400080010ff */
[----:B----4-:R-:W-:Y:S05]  /*b400*/  @!P0 BRA `(.L_x_189) ;  /* 0xfffffffc00f08947 */ /* 0x010fea000383ffff */
[----:B------:R-:W-:Y:S05]  /*b410*/  BRA `(.L_x_190) ;  /* 0xffffff9c00e07947 */ /* 0x000fea000383ffff */
.L_x_105:
[----:B-1----:R1:W2:Y:S02]  /*b420*/  SYNCS.PHASECHK.TRANS64.TRYWAIT P0, [R0+URZ+0xd0], R3 ;  /* 0x0000d003000075a7 */ /* 0x0022a400080011ff */
[----:B--2---:R-:W-:Y:S05]  /*b430*/  @!P0 NANOSLEEP.SYNCS 0x989680 ;  /* 0x009896800000895d */ /* 0x004fea0003900000 */
[----:B------:R-:W2:Y:S02]  /*b440*/  @!P0 SYNCS.PHASECHK.TRANS64 P0, [R0+URZ+0xd0], R3 ;  /* 0x0000d003000085a7 */ /* 0x000ea400080010ff */
[----:B--2---:R-:W-:Y:S05]  /*b450*/  @!P0 BRA `(.L_x_105) ;  /* 0xfffffffc00f08947 */ /* 0x004fea000383ffff */
[----:B------:R-:W-:Y:S05]  /*b460*/  BRA `(.L_x_191) ;  /* 0xffffffa000787947 */ /* 0x000fea000383ffff */
.L_x_119:
[----:B-1----:R1:W2:Y:S02]  /*b470*/  SYNCS.PHASECHK.TRANS64.TRYWAIT P0, [R3+URZ+0x80], R0 ;  /* 0x00008000030075a7 */ /* 0x0022a400080011ff */
[----:B--2---:R-:W-:Y:S05]  /*b480*/  @!P0 NANOSLEEP.SYNCS 0x989680 ;  /* 0x009896800000895d */ /* 0x004fea0003900000 */
[----:B------:R-:W2:Y:S02]  /*b490*/  @!P0 SYNCS.PHASECHK.TRANS64 P0, [R3+URZ+0x80], R0 ;  /* 0x00008000030085a7 */ /* 0x000ea400080010ff */
[----:B--2---:R-:W-:Y:S05]  /*b4a0*/  @!P0 BRA `(.L_x_119) ;  /* 0xfffffffc00f08947 */ /* 0x004fea000383ffff */
[----:B------:R-:W-:Y:S05]  /*b4b0*/  BRA `(.L_x_118) ;  /* 0xffffffac00d87947 */ /* 0x000fea000383ffff */
.L_x_122:
[----:B------:R1:W1:Y:S02]  /*b4c0*/  SYNCS.PHASECHK.TRANS64.TRYWAIT P1, [R111+URZ+0xf0], R0 ;  /* 0x0000f0006f0075a7 */ /* 0x00026400080211ff */
[----:B-1----:R-:W-:Y:S05]  /*b4d0*/  @!P1 NANOSLEEP.SYNCS 0x989680 ;  /* 0x009896800000995d */ /* 0x002fea0003900000 */
[----:B------:R-:W1:Y:S02]  /*b4e0*/  @!P1 SYNCS.PHASECHK.TRANS64 P1, [R111+URZ+0xf0], R0 ;  /* 0x0000f0006f0095a7 */ /* 0x000e6400080210ff */
[----:B-1----:R-:W-:Y:S05]  /*b4f0*/  @!P1 BRA `(.L_x_122) ;  /* 0xfffffffc00f09947 */ /* 0x002fea000383ffff */
[----:B------:R-:W-:Y:S05]  /*b500*/  BRA `(.L_x_121) ;  /* 0xffffffb000287947 */ /* 0x000fea000383ffff */
        .weak           $__internal_0_$__cuda_sm10x_tcgen05_guardrail_trap_col_being_dealloced_not_returned_by_alloc
        .type           $__internal_0_$__cuda_sm10x_tcgen05_guardrail_trap_col_being_dealloced_not_returned_by_alloc,@function
        .size           $__internal_0_$__cuda_sm10x_tcgen05_guardrail_trap_col_being_dealloced_not_returned_by_alloc,($__internal_1_$__cuda_sm10x_tcgen05_guardrail_trap_phase_invalid_during_alloc - $__internal_0_$__cuda_sm10x_tcgen05_guardrail_trap_col_being_dealloced_not_returned_by_alloc)
$__internal_0_$__cuda_sm10x_tcgen05_guardrail_trap_col_being_dealloced_not_returned_by_alloc:
[----:B------:R-:W-:Y:S05]  /*b510*/  BPT.TRAP 0x1 ;  /* 0x000000040000795c */ /* 0x000fea0000300000 */
[----:B------:R-:W-:-:S04]  /*b520*/  HFMA2 R3, -RZ, RZ, 0, 0 ;  /* 0x00000000ff037431 */ /* 0x000fc800000001ff */
[----:B------:R-:W-:Y:S05]  /*b530*/  RET.REL.NODEC R2 `(_ZN7cutlass13device_kernelINS_4gemm6kernel13GemmUniversalIN4cute5tupleIJiiiiEEENS1_10collective13CollectiveMmaINS1_35MainloopSm100TmaUmmaWarpSpecializedILi8ELi2ELi4ENS5_IJNS4_1CILi2EEENSA_ILi1EEESC_EEEEENS5_IJNSA_ILi256EEENSA_ILi128EEENSA_ILi64EEEEEENS_6half_tENS5_IJlSC_lEEESJ_SK_NS4_8TiledMMAINS4_8MMA_AtomIJNS4_26SM100_MMA_F16BF16_2x1SM_SSISJ_SJ_fLi256ELi128ELNS4_4UMMA5MajorE0ELSP_0ELNSO_7ScaleInE0ELSQ_0EEEEEENS4_6LayoutINS5_IJSC_SC_SC_EEENS5_IJNSA_ILi0EEESV_SV_EEEEENS5_IJNS4_10UnderscoreESY_SY_EEEEENS4_18SM100_TMA_2SM_LOADENS4_14ComposedLayoutINS4_7SwizzleILi3ELi4ELi3EEENS4_18smem_ptr_flag_bitsILi16EEENST_INS5_IJNSA_ILi8EEESH_EEENS5_IJSH_SC_EEEEEEEvNS4_8identityES11_S1B_vS1C_EENS_8epilogue10collective18CollectiveEpilogueINS1E_23Sm100TmaWarpSpecializedILi4ELi2ELi32ELb1ELb0EEEJNS5_IJSG_SG_SH_EEENS5_IJNST_ISG_SC_EENST_INSA_ILi32EEESC_EEEEESJ_SK_SJ_SK_NS1E_6fusion15FusionCallbacksIS1I_NS1O_13LinCombEltActINS1E_6thread4GELUESJ_fSJ_fLNS_15FloatRoundStyleE2EEES1J_S1N_JEEENS4_5SM1004TMEM4LOAD26SM100_TMEM_LOAD_32dp32b32xENS4_13SM90_TMA_LOADENS12_INS13_ILi2ELi4ELi3EEES16_NST_INS5_IJS17_S1L_EEENS5_IJS1L_SC_EEEEEEENS4_39AutoVectorizingCopyWithAssumedAlignmentILi128EEENS4_14SM90_TMA_STOREES25_S27_S27_EEEvvEEEEvNT_6ParamsE) ;  /* 0xffffff4802b07950 */ /* 0x000fea0003c3ffff */
        .weak           $__internal_1_$__cuda_sm10x_tcgen05_guardrail_trap_phase_invalid_during_alloc
        .type           $__internal_1_$__cuda_sm10x_tcgen05_guardrail_trap_phase_invalid_during_alloc,@function
        .size           $__internal_1_$__cuda_sm10x_tcgen05_guardrail_trap_phase_invalid_during_alloc,($__internal_2_$__cuda_sm10x_tcgen05_guardrail_trap_unallocated_columns_being_dealloced - $__internal_1_$__cuda_sm10x_tcgen05_guardrail_trap_phase_invalid_during_alloc)
$__internal_1_$__cuda_sm10x_tcgen05_guardrail_trap_phase_invalid_during_alloc:
[----:B------:R-:W-:Y:S05]  /*b540*/  BPT.TRAP 0x1 ;  /* 0x000000040000795c */ /* 0x000fea0000300000 */
[----:B------:R-:W-:-:S04]  /*b550*/  MOV R3, 0x0 ;  /* 0x0000000000037802 */ /* 0x000fc80000000f00 */
[----:B------:R-:W-:Y:S05]  /*b560*/  RET.REL.NODEC R2 `(_ZN7cutlass13device_kernelINS_4gemm6kernel13GemmUniversalIN4cute5tupleIJiiiiEEENS1_10collective13CollectiveMmaINS1_35MainloopSm100TmaUmmaWarpSpecializedILi8ELi2ELi4ENS5_IJNS4_1CILi2EEENSA_ILi1EEESC_EEEEENS5_IJNSA_ILi256EEENSA_ILi128EEENSA_ILi64EEEEEENS_6half_tENS5_IJlSC_lEEESJ_SK_NS4_8TiledMMAINS4_8MMA_AtomIJNS4_26SM100_MMA_F16BF16_2x1SM_SSISJ_SJ_fLi256ELi128ELNS4_4UMMA5MajorE0ELSP_0ELNSO_7ScaleInE0ELSQ_0EEEEEENS4_6LayoutINS5_IJSC_SC_SC_EEENS5_IJNSA_ILi0EEESV_SV_EEEEENS5_IJNS4_10UnderscoreESY_SY_EEEEENS4_18SM100_TMA_2SM_LOADENS4_14ComposedLayoutINS4_7SwizzleILi3ELi4ELi3EEENS4_18smem_ptr_flag_bitsILi16EEENST_INS5_IJNSA_ILi8EEESH_EEENS5_IJSH_SC_EEEEEEEvNS4_8identityES11_S1B_vS1C_EENS_8epilogue10collective18CollectiveEpilogueINS1E_23Sm100TmaWarpSpecializedILi4ELi2ELi32ELb1ELb0EEEJNS5_IJSG_SG_SH_EEENS5_IJNST_ISG_SC_EENST_INSA_ILi32EEESC_EEEEESJ_SK_SJ_SK_NS1E_6fusion15FusionCallbacksIS1I_NS1O_13LinCombEltActINS1E_6thread4GELUESJ_fSJ_fLNS_15FloatRoundStyleE2EEES1J_S1N_JEEENS4_5SM1004TMEM4LOAD26SM100_TMEM_LOAD_32dp32b32xENS4_13SM90_TMA_LOADENS12_INS13_ILi2ELi4ELi3EEES16_NST_INS5_IJS17_S1L_EEENS5_IJS1L_SC_EEEEEEENS4_39AutoVectorizingCopyWithAssumedAlignmentILi128EEENS4_14SM90_TMA_STOREES25_S27_S27_EEEvvEEEEvNT_6ParamsE) ;  /* 0xffffff4802a47950 */ /* 0x000fea0003c3ffff */
        .weak           $__internal_2_$__cuda_sm10x_tcgen05_guardrail_trap_unallocated_columns_being_dealloced
        .type           $__internal_2_$__cuda_sm10x_tcgen05_guardrail_trap_unallocated_columns_being_dealloced,@function
        .size           $__internal_2_$__cuda_sm10x_tcgen05_guardrail_trap_unallocated_columns_being_dealloced,(.L_x_193 - $__internal_2_$__cuda_sm10x_tcgen05_guardrail_trap_unallocated_columns_being_dealloced)
$__internal_2_$__cuda_sm10x_tcgen05_guardrail_trap_unallocated_columns_being_dealloced:
[----:B------:R-:W-:Y:S05]  /*b570*/  BPT.TRAP 0x1 ;  /* 0x000000040000795c */ /* 0x000fea0000300000 */
[----:B------:R-:W-:-:S04]  /*b580*/  HFMA2 R3, -RZ, RZ, 0, 0 ;  /* 0x00000000ff037431 */ /* 0x000fc800000001ff */
[----:B------:R-:W-:Y:S05]  /*b590*/  RET.REL.NODEC R2 `(_ZN7cutlass13device_kernelINS_4gemm6kernel13GemmUniversalIN4cute5tupleIJiiiiEEENS1_10collective13CollectiveMmaINS1_35MainloopSm100TmaUmmaWarpSpecializedILi8ELi2ELi4ENS5_IJNS4_1CILi2EEENSA_ILi1EEESC_EEEEENS5_IJNSA_ILi256EEENSA_ILi128EEENSA_ILi64EEEEEENS_6half_tENS5_IJlSC_lEEESJ_SK_NS4_8TiledMMAINS4_8MMA_AtomIJNS4_26SM100_MMA_F16BF16_2x1SM_SSISJ_SJ_fLi256ELi128ELNS4_4UMMA5MajorE0ELSP_0ELNSO_7ScaleInE0ELSQ_0EEEEEENS4_6LayoutINS5_IJSC_SC_SC_EEENS5_IJNSA_ILi0EEESV_SV_EEEEENS5_IJNS4_10UnderscoreESY_SY_EEEEENS4_18SM100_TMA_2SM_LOADENS4_14ComposedLayoutINS4_7SwizzleILi3ELi4ELi3EEENS4_18smem_ptr_flag_bitsILi16EEENST_INS5_IJNSA_ILi8EEESH_EEENS5_IJSH_SC_EEEEEEEvNS4_8identityES11_S1B_vS1C_EENS_8epilogue10collective18CollectiveEpilogueINS1E_23Sm100TmaWarpSpecializedILi4ELi2ELi32ELb1ELb0EEEJNS5_IJSG_SG_SH_EEENS5_IJNST_ISG_SC_EENST_INSA_ILi32EEESC_EEEEESJ_SK_SJ_SK_NS1E_6fusion15FusionCallbacksIS1I_NS1O_13LinCombEltActINS1E_6thread4GELUESJ_fSJ_fLNS_15FloatRoundStyleE2EEES1J_S1N_JEEENS4_5SM1004TMEM4LOAD26SM100_TMEM_LOAD_32dp32b32xENS4_13SM90_TMA_LOADENS12_INS13_ILi2ELi4ELi3EEES16_NST_INS5_IJS17_S1L_EEENS5_IJS1L_SC_EEEEEEENS4_39AutoVectorizingCopyWithAssumedAlignmentILi128EEENS4_14SM90_TMA_STOREES25_S27_S27_EEEvvEEEEvNT_6ParamsE) ;  /* 0xffffff4802987950 */ /* 0x000fea0003c3ffff */
.L_x_192:
[----:B------:R-:W-:-:S00]  /*b5a0*/  BRA `(.L_x_192) ;  /* 0xfffffffc00fc7947 */ /* 0x000fc0000383ffff */
[----:B------:R-:W-:-:S00]  /*b5b0*/  NOP ;  /* 0x0000000000007918 */ /* 0x000fc00000000000 */
        /* <DEDUP_REMOVED lines=12> */
.L_x_193:


//--------------------- .nv.global.init           --------------------------
	.section	.nv.global.init,"aw",@progbits
.nv.global.init:
	.type		$str$27,@object
	.size		$str$27,($str$28 - $str$27)
$str$27:
        /*0000*/ 	.byte	0x28, 0x61, 0x64, 0x64, 0x72, 0x65, 0x73, 0x73, 0x20, 0x26, 0x20, 0x6d, 0x61, 0x73, 0x6b, 0x29
        /*0010*/ 	.byte	0x20, 0x3d, 0x3d, 0x20, 0x30, 0x00
	.type		$str$28,@object
	.size		$str$28,($str$26 - $str$28)
$str$28:
        /*0016*/ 	.byte	0x2f, 0x74, 0x6d, 0x70, 0x2f, 0x63, 0x75, 0x74, 0x6c, 0x61, 0x73, 0x73, 0x5f, 0x73, 0x77, 0x65
        /*0026*/ 	.byte	0x65, 0x70, 0x5f, 0x73, 0x72, 0x63, 0x2f, 0x69, 0x6e, 0x63, 0x6c, 0x75, 0x64, 0x65, 0x2f, 0x63
        /*0036*/ 	.byte	0x75, 0x74, 0x65, 0x2f, 0x70, 0x6f, 0x69, 0x6e, 0x74, 0x65, 0x72, 0x5f, 0x66, 0x6c, 0x61, 0x67
        /*0046*/ 	.byte	0x67, 0x65, 0x64, 0x2e, 0x68, 0x70, 0x70, 0x00
	.type		$str$26,@object
	.size		$str$26,($str$25 - $str$26)
$str$26:
        /*004e*/ 	.byte	0x2f, 0x74, 0x6d, 0x70, 0x2f, 0x63, 0x75, 0x74, 0x6c, 0x61, 0x73, 0x73, 0x5f, 0x73, 0x77, 0x65
        /*005e*/ 	.byte	0x65, 0x70, 0x5f, 0x73, 0x72, 0x63, 0x2f, 0x69, 0x6e, 0x63, 0x6c, 0x75, 0x64, 0x65, 0x2f, 0x63
        /*006e*/ 	.byte	0x75, 0x74, 0x65, 0x2f, 0x61, 0x74, 0x6f, 0x6d, 0x2f, 0x63, 0x6f, 0x70, 0x79, 0x5f, 0x74, 0x72
        /*007e*/ 	.byte	0x61, 0x69, 0x74, 0x73, 0x5f, 0x73, 0x6d, 0x31, 0x30, 0x30, 0x2e, 0x68, 0x70, 0x70, 0x00
	.type		$str$25,@object
	.size		$str$25,(__unnamed_1 - $str$25)
$str$25:
        /*008d*/ 	.byte	0x28, 0x28, 0x75, 0x69, 0x6e, 0x74, 0x33, 0x32, 0x5f, 0x74, 0x28, 0x74, 0x68, 0x72, 0x65, 0x61
        /*009d*/ 	.byte	0x64, 0x49, 0x64, 0x78, 0x2e, 0x78, 0x29, 0x20, 0x2f, 0x20, 0x33, 0x32, 0x29, 0x20, 0x25, 0x20
        /*00ad*/ 	.byte	0x34, 0x29, 0x20, 0x3d, 0x3d, 0x20, 0x28, 0x28, 0x28, 0x74, 0x6d, 0x65, 0x6d, 0x5f, 0x61, 0x64
        /*00bd*/ 	.byte	0x64, 0x72, 0x20, 0x3e, 0x3e, 0x20, 0x31, 0x36, 0x29, 0x20, 0x2f, 0x20, 0x33, 0x32, 0x29, 0x20
        /*00cd*/ 	.byte	0x25, 0x20, 0x34, 0x29, 0x00
	.type		__unnamed_1,@object
	.size		__unnamed_1,(__unnamed_2 - __unnamed_1)
__unnamed_1:
        /*00d2*/ 	.byte	0x61, 0x75, 0x74, 0x6f, 0x20, 0x63, 0x75, 0x74, 0x65, 0x3a, 0x3a, 0x61, 0x73, 0x5f, 0x70, 0x6f
        /* <DEDUP_REMOVED lines=24> */
        /*0262*/ 	.byte	0x3e, 0x3e, 0x3e, 0x3e, 0x5d, 0x00
	.type		__unnamed_2,@object
	.size		__unnamed_2,(.L_2 - __unnamed_2)
__unnamed_2:
        /* <DEDUP_REMOVED lines=42> */
        /*0508*/ 	.byte	0x3e, 0x3e, 0x5d, 0x00
.L_2:


//--------------------- .nv.shared._ZN7cutlass13device_kernelINS_4gemm6kernel13GemmUniversalIN4cute5tupleIJiiiiEEENS1_10collective13CollectiveMmaINS1_35MainloopSm100TmaUmmaWarpSpecializedILi8ELi2ELi4ENS5_IJNS4_1CILi2EEENSA_ILi1EEESC_EEEEENS5_IJNSA_ILi256EEENSA_ILi128EEENSA_ILi64EEEEEENS_6half_tENS5_IJlSC_lEEESJ_SK_NS4_8TiledMMAINS4_8MMA_AtomIJNS4_26SM100_MMA_F16BF16_2x1SM_SSISJ_SJ_fLi256ELi128ELNS4_4UMMA5MajorE0ELSP_0ELNSO_7ScaleInE0ELSQ_0EEEEEENS4_6LayoutINS5_IJSC_SC_SC_EEENS5_IJNSA_ILi0EEESV_SV_EEEEENS5_IJNS4_10UnderscoreESY_SY_EEEEENS4_18SM100_TMA_2SM_LOADENS4_14ComposedLayoutINS4_7SwizzleILi3ELi4ELi3EEENS4_18smem_ptr_flag_bitsILi16EEENST_INS5_IJNSA_ILi8EEESH_EEENS5_IJSH_SC_EEEEEEEvNS4_8identityES11_S1B_vS1C_EENS_8epilogue10collective18CollectiveEpilogueINS1E_23Sm100TmaWarpSpecializedILi4ELi2ELi32ELb1ELb0EEEJNS5_IJSG_SG_SH_EEENS5_IJNST_ISG_SC_EENST_INSA_ILi32EEESC_EEEEESJ_SK_SJ_SK_NS1E_6fusion15FusionCallbacksIS1I_NS1O_13LinCombEltActINS1E_6thread4GELUESJ_fSJ_fLNS_15FloatRoundStyleE2EEES1J_S1N_JEEENS4_5SM1004TMEM4LOAD26SM100_TMEM_LOAD_32dp32b32xENS4_13SM90_TMA_LOADENS12_INS13_ILi2ELi4ELi3EEES16_NST_INS5_IJS17_S1L_EEENS5_IJS1L_SC_EEEEEEENS4_39AutoVectorizingCopyWithAssumedAlignmentILi128EEENS4_14SM90_TMA_STOREES25_S27_S27_EEEvvEEEEvNT_6ParamsE --------------------------
	.section	.nv.shared._ZN7cutlass13device_kernelINS_4gemm6kernel13GemmUniversalIN4cute5tupleIJiiiiEEENS1_10collective13CollectiveMmaINS1_35MainloopSm100TmaUmmaWarpSpecializedILi8ELi2ELi4ENS5_IJNS4_1CILi2EEENSA_ILi1EEESC_EEEEENS5_IJNSA_ILi256EEENSA_ILi128EEENSA_ILi64EEEEEENS_6half_tENS5_IJlSC_lEEESJ_SK_NS4_8TiledMMAINS4_8MMA_AtomIJNS4_26SM100_MMA_F16BF16_2x1SM_SSISJ_SJ_fLi256ELi128ELNS4_4UMMA5MajorE0ELSP_0ELNSO_7ScaleInE0ELSQ_0EEEEEENS4_6LayoutINS5_IJSC_SC_SC_EEENS5_IJNSA_ILi0EEESV_SV_EEEEENS5_IJNS4_10UnderscoreESY_SY_EEEEENS4_18SM100_TMA_2SM_LOADENS4_14ComposedLayoutINS4_7SwizzleILi3ELi4ELi3EEENS4_18smem_ptr_flag_bitsILi16EEENST_INS5_IJNSA_ILi8EEESH_EEENS5_IJSH_SC_EEEEEEEvNS4_8identityES11_S1B_vS1C_EENS_8epilogue10collective18CollectiveEpilogueINS1E_23Sm100TmaWarpSpecializedILi4ELi2ELi32ELb1ELb0EEEJNS5_IJSG_SG_SH_EEENS5_IJNST_ISG_SC_EENST_INSA_ILi32EEESC_EEEEESJ_SK_SJ_SK_NS1E_6fusion15FusionCallbacksIS1I_NS1O_13LinCombEltActINS1E_6thread4GELUESJ_fSJ_fLNS_15FloatRoundStyleE2EEES1J_S1N_JEEENS4_5SM1004TMEM4LOAD26SM100_TMEM_LOAD_32dp32b32xENS4_13SM90_TMA_LOADENS12_INS13_ILi2ELi4ELi3EEES16_NST_INS5_IJS17_S1L_EEENS5_IJS1L_SC_EEEEEEENS4_39AutoVectorizingCopyWithAssumedAlignmentILi128EEENS4_14SM90_TMA_STOREES25_S27_S27_EEEvvEEEEvNT_6ParamsE,"aw",@nobits
	.sectionflags	@""
	.align	16
	.zero		1024


//--------------------- .nv.shared.reserved.0     --------------------------
	.section	.nv.shared.reserved.0,"aw",@nobits
	.weak		__nv_reservedSMEM_offset_0_alias
	.size		__nv_reservedSMEM_offset_0_alias, 0, 64
	.other		__nv_reservedSMEM_offset_0_alias,@"STO_CUDA_RESERVED_SHARED STV_DEFAULT"
__nv_reservedSMEM_offset_0_alias:
	.zero		0
.nv.shared.reserved.0:
	.zero		64
	.weak		__nv_reservedSMEM_tcgen05_partition
	.type		__nv_reservedSMEM_tcgen05_partition,@object
	.size		__nv_reservedSMEM_tcgen05_partition,(.L_0 - __nv_reservedSMEM_tcgen05_partition)
__nv_reservedSMEM_tcgen05_partition:
	.zero		32
.L_0:


//--------------------- .nv.global                --------------------------
	.section	.nv.global,"aw",@nobits
.nv.global:
	.type		_ZN39_INTERNAL_92f5305b_4_k_cu_4339b448_36854cute1_E,@object
	.size		_ZN39_INTERNAL_92f5305b_4_k_cu_4339b448_36854cute1_E,(_ZN39_INTERNAL_92f5305b_4_k_cu_4339b448_36854cuda3std3__45__cpo6cbeginE - _ZN39_INTERNAL_92f5305b_4_k_cu_4339b448_36854cute1_E)
_ZN39_INTERNAL_92f5305b_4_k_cu_4339b448_36854cute1_E:
	.zero		1
	.type		_ZN39_INTERNAL_92f5305b_4_k_cu_4339b448_36854cuda3std3__45__cpo6cbeginE,@object
	.size		_ZN39_INTERNAL_92f5305b_4_k_cu_4339b448_36854cuda3std3__45__cpo6cbeginE,(_ZN39_INTERNAL_92f5305b_4_k_cu_4339b448_36854cuda3std3__48in_placeE - _ZN39_INTERNAL_92f5305b_4_k_cu_4339b448_36854cuda3std3__45__cpo6cbeginE)
_ZN39_INTERNAL_92f5305b_4_k_cu_4339b448_36854cuda3std3__45__cpo6cbeginE:
	.zero		1
	.type		_ZN39_INTERNAL_92f5305b_4_k_cu_4339b448_36854cuda3std3__48in_placeE,@object
	.size		_ZN39_INTERNAL_92f5305b_4_k_cu_4339b448_36854cuda3std3__48in_placeE,(_ZN39_INTERNAL_92f5305b_4_k_cu_4339b448_36854cuda3std6ranges3__45__cpo9iter_moveE - _ZN39_INTERNAL_92f5305b_4_k_cu_4339b448_36854cuda3std3__48in_placeE)
_ZN39_INTERNAL_92f5305b_4_k_cu_4339b448_36854cuda3std3__48in_placeE:
	.zero		1
	.type		_ZN39_INTERNAL_92f5305b_4_k_cu_4339b448_36854cuda3std6ranges3__45__cpo9iter_moveE,@object
	.size		_ZN39_INTERNAL_92f5305b_4_k_cu_4339b448_36854cuda3std6ranges3__45__cpo9iter_moveE,(_ZN39_INTERNAL_92f5305b_4_k_cu_4339b448_36854cuda3std3__45__cpo5beginE - _ZN39_INTERNAL_92f5305b_4_k_cu_4339b448_36854cuda3std6ranges3__45__cpo9iter_moveE)
_ZN39_INTERNAL_92f5305b_4_k_cu_4339b448_36854cuda3std6ranges3__45__cpo9iter_moveE:
	.zero		1
	.type		_ZN39_INTERNAL_92f5305b_4_k_cu_4339b448_36854cuda3std3__45__cpo5beginE,@object
	.size		_ZN39_INTERNAL_92f5305b_4_k_cu_4339b448_36854cuda3std3__45__cpo5beginE,(_ZN39_INTERNAL_92f5305b_4_k_cu_4339b448_36854cuda3std3__441_GLOBAL__N__92f5305b_4_k_cu_4339b448_36856ignoreE - _ZN39_INTERNAL_92f5305b_4_k_cu_4339b448_36854cuda3std3__45__cpo5beginE)
_ZN39_INTERNAL_92f5305b_4_k_cu_4339b448_36854cuda3std3__45__cpo5beginE:
	.zero		1
	.type		_ZN39_INTERNAL_92f5305b_4_k_cu_4339b448_36854cuda3std3__441_GLOBAL__N__92f5305b_4_k_cu_4339b448_36856ignoreE,@object
	.size		_ZN39_INTERNAL_92f5305b_4_k_cu_4339b448_36854cuda3std3__441_GLOBAL__N__92f5305b_4_k_cu_4339b448_36856ignoreE,(_ZN39_INTERNAL_92f5305b_4_k_cu_4339b448_36854cute7productE - _ZN39_INTERNAL_92f5305b_4_k_cu_4339b448_36854cuda3std3__441_GLOBAL__N__92f5305b_4_k_cu_4339b448_36856ignoreE)
_ZN39_INTERNAL_92f5305b_4_k_cu_4339b448_36854cuda3std3__441_GLOBAL__N__92f5305b_4_k_cu_4339b448_36856ignoreE:
	.zero		1
	.type		_ZN39_INTERNAL_92f5305b_4_k_cu_4339b448_36854cute7productE,@object
	.size		_ZN39_INTERNAL_92f5305b_4_k_cu_4339b448_36854cute7productE,(_ZN39_INTERNAL_92f5305b_4_k_cu_4339b448_36854cuda3std3__45__cpo3endE - _ZN39_INTERNAL_92f5305b_4_k_cu_4339b448_36854cute7productE)
_ZN39_INTERNAL_92f5305b_4_k_cu_4339b448_36854cute7productE:
	.zero		1
	.type		_ZN39_INTERNAL_92f5305b_4_k_cu_4339b448_36854cuda3std3__45__cpo3endE,@object
	.size		_ZN39_INTERNAL_92f5305b_4_k_cu_4339b448_36854cuda3std3__45__cpo3endE,(_ZN39_INTERNAL_92f5305b_4_k_cu_4339b448_36854cuda3std3__419piecewise_constructE - _ZN39_INTERNAL_92f5305b_4_k_cu_4339b448_36854cuda3std3__45__cpo3endE)
_ZN39_INTERNAL_92f5305b_4_k_cu_4339b448_36854cuda3std3__45__cpo3endE:
	.zero		1
	.type		_ZN39_INTERNAL_92f5305b_4_k_cu_4339b448_36854cuda3std3__419piecewise_constructE,@object
	.size		_ZN39_INTERNAL_92f5305b_4_k_cu_4339b448_36854cuda3std3__419piecewise_constructE,(_ZN39_INTERNAL_92f5305b_4_k_cu_4339b448_36854cuda3std3__45__cpo4cendE - _ZN39_INTERNAL_92f5305b_4_k_cu_4339b448_36854cuda3std3__419piecewise_constructE)
_ZN39_INTERNAL_92f5305b_4_k_cu_4339b448_36854cuda3std3__419piecewise_constructE:
	.zero		1
	.type		_ZN39_INTERNAL_92f5305b_4_k_cu_4339b448_36854cuda3std3__45__cpo4cendE,@object
	.size		_ZN39_INTERNAL_92f5305b_4_k_cu_4339b448_36854cuda3std3__45__cpo4cendE,(_ZN39_INTERNAL_92f5305b_4_k_cu_4339b448_36854cuda3std6ranges3__45__cpo4swapE - _ZN39_INTERNAL_92f5305b_4_k_cu_4339b448_36854cuda3std3__45__cpo4cendE)
_ZN39_INTERNAL_92f5305b_4_k_cu_4339b448_36854cuda3std3__45__cpo4cendE:
	.zero		1
	.type		_ZN39_INTERNAL_92f5305b_4_k_cu_4339b448_36854cuda3std6ranges3__45__cpo4swapE,@object
	.size		_ZN39_INTERNAL_92f5305b_4_k_cu_4339b448_36854cuda3std6ranges3__45__cpo4swapE,(.L_10 - _ZN39_INTERNAL_92f5305b_4_k_cu_4339b448_36854cuda3std6ranges3__45__cpo4swapE)
_ZN39_INTERNAL_92f5305b_4_k_cu_4339b448_36854cuda3std6ranges3__45__cpo4swapE:
	.zero		1
.L_10:


//--------------------- .nv.constant0._ZN7cutlass13device_kernelINS_4gemm6kernel13GemmUniversalIN4cute5tupleIJiiiiEEENS1_10collective13CollectiveMmaINS1_35MainloopSm100TmaUmmaWarpSpecializedILi8ELi2ELi4ENS5_IJNS4_1CILi2EEENSA_ILi1EEESC_EEEEENS5_IJNSA_ILi256EEENSA_ILi128EEENSA_ILi64EEEEEENS_6half_tENS5_IJlSC_lEEESJ_SK_NS4_8TiledMMAINS4_8MMA_AtomIJNS4_26SM100_MMA_F16BF16_2x1SM_SSISJ_SJ_fLi256ELi128ELNS4_4UMMA5MajorE0ELSP_0ELNSO_7ScaleInE0ELSQ_0EEEEEENS4_6LayoutINS5_IJSC_SC_SC_EEENS5_IJNSA_ILi0EEESV_SV_EEEEENS5_IJNS4_10UnderscoreESY_SY_EEEEENS4_18SM100_TMA_2SM_LOADENS4_14ComposedLayoutINS4_7SwizzleILi3ELi4ELi3EEENS4_18smem_ptr_flag_bitsILi16EEENST_INS5_IJNSA_ILi8EEESH_EEENS5_IJSH_SC_EEEEEEEvNS4_8identityES11_S1B_vS1C_EENS_8epilogue10collective18CollectiveEpilogueINS1E_23Sm100TmaWarpSpecializedILi4ELi2ELi32ELb1ELb0EEEJNS5_IJSG_SG_SH_EEENS5_IJNST_ISG_SC_EENST_INSA_ILi32EEESC_EEEEESJ_SK_SJ_SK_NS1E_6fusion15FusionCallbacksIS1I_NS1O_13LinCombEltActINS1E_6thread4GELUESJ_fSJ_fLNS_15FloatRoundStyleE2EEES1J_S1N_JEEENS4_5SM1004TMEM4LOAD26SM100_TMEM_LOAD_32dp32b32xENS4_13SM90_TMA_LOADENS12_INS13_ILi2ELi4ELi3EEES16_NST_INS5_IJS17_S1L_EEENS5_IJS1L_SC_EEEEEEENS4_39AutoVectorizingCopyWithAssumedAlignmentILi128EEENS4_14SM90_TMA_STOREES25_S27_S27_EEEvvEEEEvNT_6ParamsE --------------------------
	.section	.nv.constant0._ZN7cutlass13device_kernelINS_4gemm6kernel13GemmUniversalIN4cute5tupleIJiiiiEEENS1_10collective13CollectiveMmaINS1_35MainloopSm100TmaUmmaWarpSpecializedILi8ELi2ELi4ENS5_IJNS4_1CILi2EEENSA_ILi1EEESC_EEEEENS5_IJNSA_ILi256EEENSA_ILi128EEENSA_ILi64EEEEEENS_6half_tENS5_IJlSC_lEEESJ_SK_NS4_8TiledMMAINS4_8MMA_AtomIJNS4_26SM100_MMA_F16BF16_2x1SM_SSISJ_SJ_fLi256ELi128ELNS4_4UMMA5MajorE0ELSP_0ELNSO_7ScaleInE0ELSQ_0EEEEEENS4_6LayoutINS5_IJSC_SC_SC_EEENS5_IJNSA_ILi0EEESV_SV_EEEEENS5_IJNS4_10UnderscoreESY_SY_EEEEENS4_18SM100_TMA_2SM_LOADENS4_14ComposedLayoutINS4_7SwizzleILi3ELi4ELi3EEENS4_18smem_ptr_flag_bitsILi16EEENST_INS5_IJNSA_ILi8EEESH_EEENS5_IJSH_SC_EEEEEEEvNS4_8identityES11_S1B_vS1C_EENS_8epilogue10collective18CollectiveEpilogueINS1E_23Sm100TmaWarpSpecializedILi4ELi2ELi32ELb1ELb0EEEJNS5_IJSG_SG_SH_EEENS5_IJNST_ISG_SC_EENST_INSA_ILi32EEESC_EEEEESJ_SK_SJ_SK_NS1E_6fusion15FusionCallbacksIS1I_NS1O_13LinCombEltActINS1E_6thread4GELUESJ_fSJ_fLNS_15FloatRoundStyleE2EEES1J_S1N_JEEENS4_5SM1004TMEM4LOAD26SM100_TMEM_LOAD_32dp32b32xENS4_13SM90_TMA_LOADENS12_INS13_ILi2ELi4ELi3EEES16_NST_INS5_IJS17_S1L_EEENS5_IJS1L_SC_EEEEEEENS4_39AutoVectorizingCopyWithAssumedAlignmentILi128EEENS4_14SM90_TMA_STOREES25_S27_S27_EEEvvEEEEvNT_6ParamsE,"a",@progbits
	.sectionflags	@""
	.align	4
.nv.constant0._ZN7cutlass13device_kernelINS_4gemm6kernel13GemmUniversalIN4cute5tupleIJiiiiEEENS1_10collective13CollectiveMmaINS1_35MainloopSm100TmaUmmaWarpSpecializedILi8ELi2ELi4ENS5_IJNS4_1CILi2EEENSA_ILi1EEESC_EEEEENS5_IJNSA_ILi256EEENSA_ILi128EEENSA_ILi64EEEEEENS_6half_tENS5_IJlSC_lEEESJ_SK_NS4_8TiledMMAINS4_8MMA_AtomIJNS4_26SM100_MMA_F16BF16_2x1SM_SSISJ_SJ_fLi256ELi128ELNS4_4UMMA5MajorE0ELSP_0ELNSO_7ScaleInE0ELSQ_0EEEEEENS4_6LayoutINS5_IJSC_SC_SC_EEENS5_IJNSA_ILi0EEESV_SV_EEEEENS5_IJNS4_10UnderscoreESY_SY_EEEEENS4_18SM100_TMA_2SM_LOADENS4_14ComposedLayoutINS4_7SwizzleILi3ELi4ELi3EEENS4_18smem_ptr_flag_bitsILi16EEENST_INS5_IJNSA_ILi8EEESH_EEENS5_IJSH_SC_EEEEEEEvNS4_8identityES11_S1B_vS1C_EENS_8epilogue10collective18CollectiveEpilogueINS1E_23Sm100TmaWarpSpecializedILi4ELi2ELi32ELb1ELb0EEEJNS5_IJSG_SG_SH_EEENS5_IJNST_ISG_SC_EENST_INSA_ILi32EEESC_EEEEESJ_SK_SJ_SK_NS1E_6fusion15FusionCallbacksIS1I_NS1O_13LinCombEltActINS1E_6thread4GELUESJ_fSJ_fLNS_15FloatRoundStyleE2EEES1J_S1N_JEEENS4_5SM1004TMEM4LOAD26SM100_TMEM_LOAD_32dp32b32xENS4_13SM90_TMA_LOADENS12_INS13_ILi2ELi4ELi3EEES16_NST_INS5_IJS17_S1L_EEENS5_IJS1L_SC_EEEEEEENS4_39AutoVectorizingCopyWithAssumedAlignmentILi128EEENS4_14SM90_TMA_STOREES25_S27_S27_EEEvvEEEEvNT_6ParamsE:
	.zero		2944


//--------------------- SYMBOLS --------------------------

	.type		.nv.reservedSmem.offset0,@object
	.size		.nv.reservedSmem.offset0,0x4
	.type		.nv.reservedSmem.cap,@object
	.size		.nv.reservedSmem.cap,0x4
	.type		__assertfail,@function
